//
// Generated by NVIDIA NVVM Compiler
//
// Compiler Build ID: CL-36424714
// Cuda compilation tools, release 13.0, V13.0.88
// Based on NVVM 20.0.0
//

.version 9.0
.target sm_100
.address_size 64

	// .globl	_Z11matrix_initiiPdS_

.visible .entry _Z11matrix_initiiPdS_(
	.param .u32 _Z11matrix_initiiPdS__param_0,
	.param .u32 _Z11matrix_initiiPdS__param_1,
	.param .u64 .ptr .align 1 _Z11matrix_initiiPdS__param_2,
	.param .u64 .ptr .align 1 _Z11matrix_initiiPdS__param_3
)
{
	.reg .pred 	%p<16>;
	.reg .b32 	%r<65>;
	.reg .b64 	%rd<66>;
	.reg .b64 	%fd<21>;

	ld.param.u32 	%r29, [_Z11matrix_initiiPdS__param_1];
	ld.param.u64 	%rd10, [_Z11matrix_initiiPdS__param_2];
	ld.param.u64 	%rd11, [_Z11matrix_initiiPdS__param_3];
	cvta.to.global.u64 	%rd1, %rd11;
	cvta.to.global.u64 	%rd2, %rd10;
	setp.lt.s32 	%p1, %r29, 1;
	@%p1 bra 	$L__BB0_15;
	add.s32 	%r1, %r29, 2;
	and.b32  	%r2, %r29, 7;
	add.s32 	%r3, %r2, -1;
	and.b32  	%r4, %r29, 3;
	and.b32  	%r5, %r29, 1;
	and.b32  	%r31, %r29, 2147483640;
	neg.s32 	%r6, %r31;
	add.s64 	%rd3, %rd2, 32;
	mov.b32 	%r56, 1;
$L__BB0_2:
	mov.u32 	%r7, %r56;
	setp.lt.u32 	%p2, %r29, 8;
	mul.lo.s32 	%r8, %r7, %r1;
	mov.b32 	%r60, 1;
	@%p2 bra 	$L__BB0_6;
	add.s32 	%r34, %r8, 1;
	mul.wide.u32 	%rd12, %r34, 8;
	add.s64 	%rd65, %rd2, %rd12;
	mul.wide.u32 	%rd13, %r8, 8;
	add.s64 	%rd64, %rd3, %rd13;
	mov.b32 	%r57, 0;
	mov.u32 	%r58, %r6;
$L__BB0_4:
	.pragma "nounroll";
	mov.b64 	%rd14, 4602678819172646912;
	st.global.u64 	[%rd65], %rd14;
	st.global.u64 	[%rd64+-16], %rd14;
	st.global.u64 	[%rd64+-8], %rd14;
	st.global.u64 	[%rd64], %rd14;
	st.global.u64 	[%rd64+8], %rd14;
	st.global.u64 	[%rd64+16], %rd14;
	st.global.u64 	[%rd64+24], %rd14;
	st.global.u64 	[%rd64+32], %rd14;
	add.s32 	%r58, %r58, 8;
	add.s64 	%rd65, %rd65, 64;
	add.s32 	%r57, %r57, 8;
	add.s64 	%rd64, %rd64, 64;
	setp.ne.s32 	%p3, %r58, 0;
	@%p3 bra 	$L__BB0_4;
	add.s32 	%r60, %r57, 1;
$L__BB0_6:
	setp.eq.s32 	%p4, %r2, 0;
	@%p4 bra 	$L__BB0_14;
	setp.lt.u32 	%p5, %r3, 3;
	@%p5 bra 	$L__BB0_9;
	add.s32 	%r35, %r60, %r8;
	mul.wide.u32 	%rd15, %r35, 8;
	add.s64 	%rd16, %rd2, %rd15;
	mov.b64 	%rd17, 4602678819172646912;
	st.global.u64 	[%rd16], %rd17;
	cvt.u64.u32 	%rd18, %r8;
	cvt.u64.u32 	%rd19, %r60;
	add.s64 	%rd20, %rd19, %rd18;
	shl.b64 	%rd21, %rd20, 3;
	add.s64 	%rd22, %rd2, %rd21;
	st.global.u64 	[%rd22+8], %rd17;
	st.global.u64 	[%rd22+16], %rd17;
	st.global.u64 	[%rd22+24], %rd17;
	add.s32 	%r60, %r60, 4;
$L__BB0_9:
	setp.eq.s32 	%p6, %r4, 0;
	@%p6 bra 	$L__BB0_14;
	setp.eq.s32 	%p7, %r4, 1;
	@%p7 bra 	$L__BB0_12;
	add.s32 	%r36, %r60, %r8;
	mul.wide.u32 	%rd23, %r36, 8;
	add.s64 	%rd24, %rd2, %rd23;
	mov.b64 	%rd25, 4602678819172646912;
	st.global.u64 	[%rd24], %rd25;
	cvt.u64.u32 	%rd26, %r8;
	cvt.u64.u32 	%rd27, %r60;
	add.s64 	%rd28, %rd27, %rd26;
	shl.b64 	%rd29, %rd28, 3;
	add.s64 	%rd30, %rd2, %rd29;
	st.global.u64 	[%rd30+8], %rd25;
	add.s32 	%r60, %r60, 2;
$L__BB0_12:
	setp.eq.s32 	%p8, %r5, 0;
	@%p8 bra 	$L__BB0_14;
	add.s32 	%r37, %r60, %r8;
	mul.wide.u32 	%rd31, %r37, 8;
	add.s64 	%rd32, %rd2, %rd31;
	mov.b64 	%rd33, 4602678819172646912;
	st.global.u64 	[%rd32], %rd33;
$L__BB0_14:
	add.s32 	%r56, %r7, 1;
	setp.ne.s32 	%p9, %r7, %r29;
	@%p9 bra 	$L__BB0_2;
$L__BB0_15:
	bar.sync 	0;
	add.s32 	%r20, %r29, 1;
	cvt.rn.f64.s32 	%fd4, %r20;
	mov.f64 	%fd5, 0d4059000000000000;
	div.rn.f64 	%fd1, %fd5, %fd4;
	setp.lt.s32 	%p10, %r29, 0;
	@%p10 bra 	$L__BB0_24;
	add.s32 	%r21, %r29, 2;
	mad.lo.s32 	%r22, %r20, %r21, %r20;
	setp.lt.u32 	%p11, %r29, 3;
	mov.b32 	%r63, 1;
	@%p11 bra 	$L__BB0_19;
	and.b32  	%r23, %r20, -4;
	mov.b32 	%r63, 1;
	mov.f64 	%fd20, 0d3FF0000000000000;
$L__BB0_18:
	.pragma "nounroll";
	mul.f64 	%fd7, %fd1, %fd20;
	mul.lo.s32 	%r40, %r63, %r21;
	mul.wide.u32 	%rd34, %r40, 8;
	add.s64 	%rd35, %rd2, %rd34;
	st.global.f64 	[%rd35], %fd7;
	sub.s32 	%r41, %r22, %r63;
	mul.wide.s32 	%rd36, %r41, 8;
	add.s64 	%rd37, %rd2, %rd36;
	st.global.f64 	[%rd37], %fd7;
	add.s64 	%rd38, %rd1, %rd34;
	st.global.f64 	[%rd38], %fd7;
	add.s64 	%rd39, %rd1, %rd36;
	st.global.f64 	[%rd39], %fd7;
	add.s32 	%r42, %r63, 1;
	cvt.rn.f64.u32 	%fd8, %r42;
	mul.f64 	%fd9, %fd1, %fd8;
	add.s32 	%r43, %r40, %r21;
	mul.wide.u32 	%rd40, %r43, 8;
	add.s64 	%rd41, %rd2, %rd40;
	st.global.f64 	[%rd41], %fd9;
	st.global.f64 	[%rd37+-8], %fd9;
	add.s64 	%rd42, %rd1, %rd40;
	st.global.f64 	[%rd42], %fd9;
	st.global.f64 	[%rd39+-8], %fd9;
	add.s32 	%r44, %r63, 2;
	cvt.rn.f64.u32 	%fd10, %r44;
	mul.f64 	%fd11, %fd1, %fd10;
	add.s32 	%r45, %r43, %r21;
	mul.wide.u32 	%rd43, %r45, 8;
	add.s64 	%rd44, %rd2, %rd43;
	st.global.f64 	[%rd44], %fd11;
	st.global.f64 	[%rd37+-16], %fd11;
	add.s64 	%rd45, %rd1, %rd43;
	st.global.f64 	[%rd45], %fd11;
	st.global.f64 	[%rd39+-16], %fd11;
	add.s32 	%r46, %r63, 3;
	cvt.rn.f64.u32 	%fd12, %r46;
	mul.f64 	%fd13, %fd1, %fd12;
	add.s32 	%r47, %r45, %r21;
	mul.wide.u32 	%rd46, %r47, 8;
	add.s64 	%rd47, %rd2, %rd46;
	st.global.f64 	[%rd47], %fd13;
	st.global.f64 	[%rd37+-24], %fd13;
	add.s64 	%rd48, %rd1, %rd46;
	st.global.f64 	[%rd48], %fd13;
	st.global.f64 	[%rd39+-24], %fd13;
	add.f64 	%fd20, %fd20, 0d4010000000000000;
	add.s32 	%r63, %r63, 4;
	setp.ne.s32 	%p12, %r46, %r23;
	@%p12 bra 	$L__BB0_18;
$L__BB0_19:
	and.b32  	%r48, %r20, 3;
	setp.eq.s32 	%p13, %r48, 0;
	@%p13 bra 	$L__BB0_24;
	setp.eq.s32 	%p14, %r48, 1;
	@%p14 bra 	$L__BB0_22;
	cvt.rn.f64.u32 	%fd14, %r63;
	mul.f64 	%fd15, %fd1, %fd14;
	mul.lo.s32 	%r49, %r63, %r21;
	mul.wide.u32 	%rd49, %r49, 8;
	add.s64 	%rd50, %rd2, %rd49;
	st.global.f64 	[%rd50], %fd15;
	sub.s32 	%r50, %r22, %r63;
	mul.wide.s32 	%rd51, %r50, 8;
	add.s64 	%rd52, %rd2, %rd51;
	st.global.f64 	[%rd52], %fd15;
	add.s64 	%rd53, %rd1, %rd49;
	st.global.f64 	[%rd53], %fd15;
	add.s64 	%rd54, %rd1, %rd51;
	st.global.f64 	[%rd54], %fd15;
	add.s32 	%r51, %r63, 1;
	cvt.rn.f64.u32 	%fd16, %r51;
	mul.f64 	%fd17, %fd1, %fd16;
	add.s32 	%r52, %r49, %r21;
	mul.wide.u32 	%rd55, %r52, 8;
	add.s64 	%rd56, %rd2, %rd55;
	st.global.f64 	[%rd56], %fd17;
	st.global.f64 	[%rd52+-8], %fd17;
	add.s64 	%rd57, %rd1, %rd55;
	st.global.f64 	[%rd57], %fd17;
	st.global.f64 	[%rd54+-8], %fd17;
	add.s32 	%r63, %r63, 2;
$L__BB0_22:
	and.b32  	%r53, %r29, 1;
	setp.eq.b32 	%p15, %r53, 1;
	@%p15 bra 	$L__BB0_24;
	cvt.rn.f64.u32 	%fd18, %r63;
	mul.f64 	%fd19, %fd1, %fd18;
	mul.lo.s32 	%r54, %r63, %r21;
	mul.wide.u32 	%rd58, %r54, 8;
	add.s64 	%rd59, %rd2, %rd58;
	st.global.f64 	[%rd59], %fd19;
	sub.s32 	%r55, %r22, %r63;
	mul.wide.s32 	%rd60, %r55, 8;
	add.s64 	%rd61, %rd2, %rd60;
	st.global.f64 	[%rd61], %fd19;
	add.s64 	%rd62, %rd1, %rd58;
	st.global.f64 	[%rd62], %fd19;
	add.s64 	%rd63, %rd1, %rd60;
	st.global.f64 	[%rd63], %fd19;
$L__BB0_24:
	bar.sync 	0;
	ret;

}
	// .globl	_Z6jacobiiiPdS_
.visible .entry _Z6jacobiiiPdS_(
	.param .u32 _Z6jacobiiiPdS__param_0,
	.param .u32 _Z6jacobiiiPdS__param_1,
	.param .u64 .ptr .align 1 _Z6jacobiiiPdS__param_2,
	.param .u64 .ptr .align 1 _Z6jacobiiiPdS__param_3
)
{
	.reg .pred 	%p<16>;
	.reg .b32 	%r<30>;
	.reg .b64 	%rd<71>;
	.reg .b64 	%fd<121>;

	ld.param.u32 	%r13, [_Z6jacobiiiPdS__param_0];
	ld.param.u32 	%r14, [_Z6jacobiiiPdS__param_1];
	mov.u32 	%r15, %ctaid.x;
	mov.u32 	%r16, %ntid.x;
	mov.u32 	%r17, %tid.x;
	mad.lo.s32 	%r18, %r15, %r16, %r17;
	div.s32 	%r1, %r18, %r14;
	mul.lo.s32 	%r19, %r1, %r14;
	sub.s32 	%r2, %r18, %r19;
	setp.gt.s32 	%p1, %r1, %r14;
	min.s32 	%r20, %r1, %r2;
	setp.lt.s32 	%p2, %r20, 1;
	or.pred  	%p3, %p2, %p1;
	add.s32 	%r3, %r14, 2;
	setp.ge.s32 	%p4, %r2, %r3;
	or.pred  	%p5, %p3, %p4;
	setp.lt.s32 	%p6, %r13, 1;
	or.pred  	%p7, %p5, %p6;
	@%p7 bra 	$L__BB1_12;
	add.s32 	%r21, %r1, -1;
	mad.lo.s32 	%r4, %r21, %r3, %r2;
	mul.lo.s32 	%r22, %r1, %r3;
	add.s32 	%r7, %r2, %r22;
	add.s32 	%r5, %r7, 1;
	add.s32 	%r23, %r22, %r3;
	add.s32 	%r6, %r23, %r2;
	setp.lt.u32 	%p8, %r13, 8;
	@%p8 bra 	$L__BB1_4;
	ld.param.u64 	%rd67, [_Z6jacobiiiPdS__param_3];
	ld.param.u64 	%rd64, [_Z6jacobiiiPdS__param_2];
	add.s32 	%r24, %r5, -2;
	mul.wide.s32 	%rd11, %r5, 8;
	cvta.to.global.u64 	%rd1, %rd67;
	add.s64 	%rd2, %rd1, %rd11;
	mul.wide.s32 	%rd12, %r6, 8;
	add.s64 	%rd3, %rd1, %rd12;
	mul.wide.s32 	%rd13, %r24, 8;
	add.s64 	%rd4, %rd1, %rd13;
	cvta.to.global.u64 	%rd5, %rd64;
	add.s64 	%rd6, %rd5, %rd13;
	add.s64 	%rd7, %rd5, %rd11;
	and.b32  	%r25, %r13, 2147483640;
	neg.s32 	%r29, %r25;
$L__BB1_3:
	.pragma "nounroll";
	mul.wide.s32 	%rd14, %r4, 8;
	add.s64 	%rd15, %rd5, %rd14;
	ld.global.f64 	%fd1, [%rd15];
	ld.global.f64 	%fd2, [%rd7];
	add.f64 	%fd3, %fd1, %fd2;
	mul.wide.s32 	%rd16, %r6, 8;
	add.s64 	%rd17, %rd5, %rd16;
	ld.global.f64 	%fd4, [%rd17];
	add.f64 	%fd5, %fd3, %fd4;
	ld.global.f64 	%fd6, [%rd6];
	add.f64 	%fd7, %fd5, %fd6;
	mul.f64 	%fd8, %fd7, 0d3FD0000000000000;
	mul.wide.s32 	%rd18, %r7, 8;
	add.s64 	%rd19, %rd1, %rd18;
	st.global.f64 	[%rd19], %fd8;
	bar.sync 	0;
	add.s64 	%rd20, %rd1, %rd14;
	ld.global.f64 	%fd9, [%rd20];
	ld.global.f64 	%fd10, [%rd2];
	add.f64 	%fd11, %fd9, %fd10;
	ld.global.f64 	%fd12, [%rd3];
	add.f64 	%fd13, %fd11, %fd12;
	ld.global.f64 	%fd14, [%rd4];
	add.f64 	%fd15, %fd13, %fd14;
	mul.f64 	%fd16, %fd15, 0d3FD0000000000000;
	add.s64 	%rd21, %rd5, %rd18;
	st.global.f64 	[%rd21], %fd16;
	bar.sync 	0;
	ld.global.f64 	%fd17, [%rd15];
	ld.global.f64 	%fd18, [%rd7];
	add.f64 	%fd19, %fd17, %fd18;
	ld.global.f64 	%fd20, [%rd17];
	add.f64 	%fd21, %fd19, %fd20;
	ld.global.f64 	%fd22, [%rd6];
	add.f64 	%fd23, %fd21, %fd22;
	mul.f64 	%fd24, %fd23, 0d3FD0000000000000;
	st.global.f64 	[%rd19], %fd24;
	bar.sync 	0;
	ld.global.f64 	%fd25, [%rd20];
	ld.global.f64 	%fd26, [%rd2];
	add.f64 	%fd27, %fd25, %fd26;
	ld.global.f64 	%fd28, [%rd3];
	add.f64 	%fd29, %fd27, %fd28;
	ld.global.f64 	%fd30, [%rd4];
	add.f64 	%fd31, %fd29, %fd30;
	mul.f64 	%fd32, %fd31, 0d3FD0000000000000;
	st.global.f64 	[%rd21], %fd32;
	bar.sync 	0;
	ld.global.f64 	%fd33, [%rd15];
	ld.global.f64 	%fd34, [%rd7];
	add.f64 	%fd35, %fd33, %fd34;
	ld.global.f64 	%fd36, [%rd17];
	add.f64 	%fd37, %fd35, %fd36;
	ld.global.f64 	%fd38, [%rd6];
	add.f64 	%fd39, %fd37, %fd38;
	mul.f64 	%fd40, %fd39, 0d3FD0000000000000;
	st.global.f64 	[%rd19], %fd40;
	bar.sync 	0;
	ld.global.f64 	%fd41, [%rd20];
	ld.global.f64 	%fd42, [%rd2];
	add.f64 	%fd43, %fd41, %fd42;
	ld.global.f64 	%fd44, [%rd3];
	add.f64 	%fd45, %fd43, %fd44;
	ld.global.f64 	%fd46, [%rd4];
	add.f64 	%fd47, %fd45, %fd46;
	mul.f64 	%fd48, %fd47, 0d3FD0000000000000;
	st.global.f64 	[%rd21], %fd48;
	bar.sync 	0;
	ld.global.f64 	%fd49, [%rd15];
	ld.global.f64 	%fd50, [%rd7];
	add.f64 	%fd51, %fd49, %fd50;
	ld.global.f64 	%fd52, [%rd17];
	add.f64 	%fd53, %fd51, %fd52;
	ld.global.f64 	%fd54, [%rd6];
	add.f64 	%fd55, %fd53, %fd54;
	mul.f64 	%fd56, %fd55, 0d3FD0000000000000;
	st.global.f64 	[%rd19], %fd56;
	bar.sync 	0;
	ld.global.f64 	%fd57, [%rd20];
	ld.global.f64 	%fd58, [%rd2];
	add.f64 	%fd59, %fd57, %fd58;
	ld.global.f64 	%fd60, [%rd3];
	add.f64 	%fd61, %fd59, %fd60;
	ld.global.f64 	%fd62, [%rd4];
	add.f64 	%fd63, %fd61, %fd62;
	mul.f64 	%fd64, %fd63, 0d3FD0000000000000;
	st.global.f64 	[%rd21], %fd64;
	bar.sync 	0;
	add.s32 	%r29, %r29, 8;
	setp.ne.s32 	%p9, %r29, 0;
	@%p9 bra 	$L__BB1_3;
$L__BB1_4:
	and.b32  	%r11, %r13, 7;
	setp.eq.s32 	%p10, %r11, 0;
	@%p10 bra 	$L__BB1_12;
	setp.lt.u32 	%p11, %r11, 4;
	@%p11 bra 	$L__BB1_7;
	ld.param.u64 	%rd68, [_Z6jacobiiiPdS__param_3];
	ld.param.u64 	%rd65, [_Z6jacobiiiPdS__param_2];
	add.s32 	%r26, %r5, -2;
	mul.wide.s32 	%rd22, %r7, 8;
	cvta.to.global.u64 	%rd23, %rd68;
	add.s64 	%rd24, %rd23, %rd22;
	mul.wide.s32 	%rd25, %r4, 8;
	add.s64 	%rd26, %rd23, %rd25;
	mul.wide.s32 	%rd27, %r5, 8;
	add.s64 	%rd28, %rd23, %rd27;
	mul.wide.s32 	%rd29, %r6, 8;
	add.s64 	%rd30, %rd23, %rd29;
	mul.wide.s32 	%rd31, %r26, 8;
	add.s64 	%rd32, %rd23, %rd31;
	cvta.to.global.u64 	%rd33, %rd65;
	add.s64 	%rd34, %rd33, %rd25;
	add.s64 	%rd35, %rd33, %rd27;
	add.s64 	%rd36, %rd33, %rd29;
	add.s64 	%rd37, %rd33, %rd31;
	add.s64 	%rd38, %rd33, %rd22;
	ld.global.f64 	%fd65, [%rd34];
	ld.global.f64 	%fd66, [%rd35];
	add.f64 	%fd67, %fd65, %fd66;
	ld.global.f64 	%fd68, [%rd36];
	add.f64 	%fd69, %fd67, %fd68;
	ld.global.f64 	%fd70, [%rd37];
	add.f64 	%fd71, %fd69, %fd70;
	mul.f64 	%fd72, %fd71, 0d3FD0000000000000;
	st.global.f64 	[%rd24], %fd72;
	bar.sync 	0;
	ld.global.f64 	%fd73, [%rd26];
	ld.global.f64 	%fd74, [%rd28];
	add.f64 	%fd75, %fd73, %fd74;
	ld.global.f64 	%fd76, [%rd30];
	add.f64 	%fd77, %fd75, %fd76;
	ld.global.f64 	%fd78, [%rd32];
	add.f64 	%fd79, %fd77, %fd78;
	mul.f64 	%fd80, %fd79, 0d3FD0000000000000;
	st.global.f64 	[%rd38], %fd80;
	bar.sync 	0;
	ld.global.f64 	%fd81, [%rd34];
	ld.global.f64 	%fd82, [%rd35];
	add.f64 	%fd83, %fd81, %fd82;
	ld.global.f64 	%fd84, [%rd36];
	add.f64 	%fd85, %fd83, %fd84;
	ld.global.f64 	%fd86, [%rd37];
	add.f64 	%fd87, %fd85, %fd86;
	mul.f64 	%fd88, %fd87, 0d3FD0000000000000;
	st.global.f64 	[%rd24], %fd88;
	bar.sync 	0;
	ld.global.f64 	%fd89, [%rd26];
	ld.global.f64 	%fd90, [%rd28];
	add.f64 	%fd91, %fd89, %fd90;
	ld.global.f64 	%fd92, [%rd30];
	add.f64 	%fd93, %fd91, %fd92;
	ld.global.f64 	%fd94, [%rd32];
	add.f64 	%fd95, %fd93, %fd94;
	mul.f64 	%fd96, %fd95, 0d3FD0000000000000;
	st.global.f64 	[%rd38], %fd96;
	bar.sync 	0;
$L__BB1_7:
	and.b32  	%r12, %r13, 3;
	setp.eq.s32 	%p12, %r12, 0;
	@%p12 bra 	$L__BB1_12;
	ld.param.u64 	%rd66, [_Z6jacobiiiPdS__param_2];
	cvta.to.global.u64 	%rd8, %rd66;
	setp.eq.s32 	%p13, %r12, 1;
	@%p13 bra 	$L__BB1_10;
	ld.param.u64 	%rd69, [_Z6jacobiiiPdS__param_3];
	add.s32 	%r27, %r5, -2;
	mul.wide.s32 	%rd39, %r7, 8;
	cvta.to.global.u64 	%rd40, %rd69;
	add.s64 	%rd41, %rd40, %rd39;
	mul.wide.s32 	%rd42, %r4, 8;
	add.s64 	%rd43, %rd40, %rd42;
	mul.wide.s32 	%rd44, %r5, 8;
	add.s64 	%rd45, %rd40, %rd44;
	mul.wide.s32 	%rd46, %r6, 8;
	add.s64 	%rd47, %rd40, %rd46;
	mul.wide.s32 	%rd48, %r27, 8;
	add.s64 	%rd49, %rd40, %rd48;
	add.s64 	%rd50, %rd8, %rd42;
	add.s64 	%rd51, %rd8, %rd44;
	add.s64 	%rd52, %rd8, %rd46;
	add.s64 	%rd53, %rd8, %rd48;
	add.s64 	%rd54, %rd8, %rd39;
	ld.global.f64 	%fd97, [%rd50];
	ld.global.f64 	%fd98, [%rd51];
	add.f64 	%fd99, %fd97, %fd98;
	ld.global.f64 	%fd100, [%rd52];
	add.f64 	%fd101, %fd99, %fd100;
	ld.global.f64 	%fd102, [%rd53];
	add.f64 	%fd103, %fd101, %fd102;
	mul.f64 	%fd104, %fd103, 0d3FD0000000000000;
	st.global.f64 	[%rd41], %fd104;
	bar.sync 	0;
	ld.global.f64 	%fd105, [%rd43];
	ld.global.f64 	%fd106, [%rd45];
	add.f64 	%fd107, %fd105, %fd106;
	ld.global.f64 	%fd108, [%rd47];
	add.f64 	%fd109, %fd107, %fd108;
	ld.global.f64 	%fd110, [%rd49];
	add.f64 	%fd111, %fd109, %fd110;
	mul.f64 	%fd112, %fd111, 0d3FD0000000000000;
	st.global.f64 	[%rd54], %fd112;
	bar.sync 	0;
$L__BB1_10:
	and.b32  	%r28, %r13, 1;
	setp.eq.b32 	%p14, %r28, 1;
	not.pred 	%p15, %p14;
	@%p15 bra 	$L__BB1_12;
	ld.param.u64 	%rd70, [_Z6jacobiiiPdS__param_3];
	mul.wide.s32 	%rd55, %r4, 8;
	add.s64 	%rd56, %rd8, %rd55;
	ld.global.f64 	%fd113, [%rd56];
	mul.wide.s32 	%rd57, %r5, 8;
	add.s64 	%rd58, %rd8, %rd57;
	ld.global.f64 	%fd114, [%rd58];
	add.f64 	%fd115, %fd113, %fd114;
	mul.wide.s32 	%rd59, %r6, 8;
	add.s64 	%rd60, %rd8, %rd59;
	ld.global.f64 	%fd116, [%rd60];
	add.f64 	%fd117, %fd115, %fd116;
	ld.global.f64 	%fd118, [%rd58+-16];
	add.f64 	%fd119, %fd117, %fd118;
	mul.f64 	%fd120, %fd119, 0d3FD0000000000000;
	cvta.to.global.u64 	%rd61, %rd70;
	mul.wide.s32 	%rd62, %r7, 8;
	add.s64 	%rd63, %rd61, %rd62;
	st.global.f64 	[%rd63], %fd120;
	bar.sync 	0;
$L__BB1_12:
	ret;

}


// ===== COMPILED SASS (sm_100) =====

	.target	sm_100

	.elftype	@"ET_EXEC"


//--------------------- .note.nv.tkinfo           --------------------------
	.section	.note.nv.tkinfo,"",@"SHT_NOTE"
	.sectionflags	@"SHF_NOTE_NV_TKINFO"
	.tkinfo
        /*0018*/ 	.word	0x00000002
        /*0030*/ 	.string	""
        /*0030*/ 	.string	"ptxas"
        /*0030*/ 	.string	"Cuda compilation tools, release 13.0, V13.0.88"
        /*0030*/ 	.string	"Build cuda_13.0.r13.0/compiler.36424714_0"
        /*0030*/ 	.string	"-arch sm_100 -m 64 "



//--------------------- .note.nv.cuinfo           --------------------------
	.section	.note.nv.cuinfo,"",@"SHT_NOTE"
	.sectionflags	@"SHF_NOTE_NV_CUINFO"
        /*0018*/ 	.short	0x0002
        /*001a*/ 	.short	0x0064
        /*001c*/ 	.short	0x0082
	.zero		2


//--------------------- .nv.info                  --------------------------
	.section	.nv.info,"",@"SHT_CUDA_INFO"
	.align	4


	//----- nvinfo : EIATTR_REGCOUNT
	.align		4
        /*0000*/ 	.byte	0x04, 0x2f
        /*0002*/ 	.short	(.L_1 - .L_0)
	.align		4
.L_0:
        /*0004*/ 	.word	index@(_Z11matrix_initiiPdS_)
        /*0008*/ 	.word	0x00000020


	//----- nvinfo : EIATTR_FRAME_SIZE
	.align		4
.L_1:
        /*000c*/ 	.byte	0x04, 0x11
        /*000e*/ 	.short	(.L_3 - .L_2)
	.align		4
.L_2:
        /*0010*/ 	.word	index@($__internal_0_$__cuda_sm20_div_rn_f64_full)
        /*0014*/ 	.word	0x00000000


	//----- nvinfo : EIATTR_FRAME_SIZE
	.align		4
.L_3:
        /*0018*/ 	.byte	0x04, 0x11
        /*001a*/ 	.short	(.L_5 - .L_4)
	.align		4
.L_4:
        /*001c*/ 	.word	index@(_Z11matrix_initiiPdS_)
        /*0020*/ 	.word	0x00000000


	//----- nvinfo : EIATTR_REGCOUNT
	.align		4
.L_5:
        /*0024*/ 	.byte	0x04, 0x2f
        /*0026*/ 	.short	(.L_7 - .L_6)
	.align		4
.L_6:
        /*0028*/ 	.word	index@(_Z6jacobiiiPdS_)
        /*002c*/ 	.word	0x0000002e


	//----- nvinfo : EIATTR_FRAME_SIZE
	.align		4
.L_7:
        /*0030*/ 	.byte	0x04, 0x11
        /*0032*/ 	.short	(.L_9 - .L_8)
	.align		4
.L_8:
        /*0034*/ 	.word	index@(_Z6jacobiiiPdS_)
        /*0038*/ 	.word	0x00000000


	//----- nvinfo : EIATTR_MIN_STACK_SIZE
	.align		4
.L_9:
        /*003c*/ 	.byte	0x04, 0x12
        /*003e*/ 	.short	(.L_11 - .L_10)
	.align		4
.L_10:
        /*0040*/ 	.word	index@(_Z6jacobiiiPdS_)
        /*0044*/ 	.word	0x00000000


	//----- nvinfo : EIATTR_MIN_STACK_SIZE
	.align		4
.L_11:
        /*0048*/ 	.byte	0x04, 0x12
        /*004a*/ 	.short	(.L_13 - .L_12)
	.align		4
.L_12:
        /*004c*/ 	.word	index@(_Z11matrix_initiiPdS_)
        /*0050*/ 	.word	0x00000000
.L_13:


//--------------------- .nv.compat                --------------------------
	.section	.nv.compat,"",@"SHT_CUDA_COMPAT_INFO"
	.align	4
        /*0000*/ 	.byte	0x02, 0x09, 0x00, 0x00, 0x02, 0x02, 0x01, 0x00, 0x02, 0x05, 0x05, 0x00, 0x03, 0x07, 0x01, 0x01
        /*0010*/ 	.byte	0x02, 0x03, 0x00, 0x00, 0x02, 0x06, 0x01, 0x00, 0x04, 0x0b, 0x08, 0x00, 0x01, 0x00, 0x00, 0x00
        /*0020*/ 	.byte	0x00, 0x00, 0x00, 0x00


//--------------------- .nv.info._Z6jacobiiiPdS_  --------------------------
	.section	.nv.info._Z6jacobiiiPdS_,"",@"SHT_CUDA_INFO"
	.sectionflags	@""
	.align	4


	//----- nvinfo : EIATTR_CUDA_API_VERSION
	.align		4
        /*0000*/ 	.byte	0x04, 0x37
        /*0002*/ 	.short	(.L_15 - .L_14)
.L_14:
        /*0004*/ 	.word	0x00000082


	//----- nvinfo : EIATTR_KPARAM_INFO
	.align		4
.L_15:
        /*0008*/ 	.byte	0x04, 0x17
        /*000a*/ 	.short	(.L_17 - .L_16)
.L_16:
        /*000c*/ 	.word	0x00000000
        /*0010*/ 	.short	0x0003
        /*0012*/ 	.short	0x0010
        /*0014*/ 	.byte	0x00, 0xf5, 0x21, 0x00


	//----- nvinfo : EIATTR_KPARAM_INFO
	.align		4
.L_17:
        /*0018*/ 	.byte	0x04, 0x17
        /*001a*/ 	.short	(.L_19 - .L_18)
.L_18:
        /*001c*/ 	.word	0x00000000
        /*0020*/ 	.short	0x0002
        /*0022*/ 	.short	0x0008
        /*0024*/ 	.byte	0x00, 0xf5, 0x21, 0x00


	//----- nvinfo : EIATTR_KPARAM_INFO
	.align		4
.L_19:
        /*0028*/ 	.byte	0x04, 0x17
        /*002a*/ 	.short	(.L_21 - .L_20)
.L_20:
        /*002c*/ 	.word	0x00000000
        /*0030*/ 	.short	0x0001
        /*0032*/ 	.short	0x0004
        /*0034*/ 	.byte	0x00, 0xf0, 0x11, 0x00


	//----- nvinfo : EIATTR_KPARAM_INFO
	.align		4
.L_21:
        /*0038*/ 	.byte	0x04, 0x17
        /*003a*/ 	.short	(.L_23 - .L_22)
.L_22:
        /*003c*/ 	.word	0x00000000
        /*0040*/ 	.short	0x0000
        /*0042*/ 	.short	0x0000
        /*0044*/ 	.byte	0x00, 0xf0, 0x11, 0x00


	//----- nvinfo : EIATTR_SPARSE_MMA_MASK
	.align		4
.L_23:
        /*0048*/ 	.byte	0x03, 0x50
        /*004a*/ 	.short	0x0000


	//----- nvinfo : EIATTR_MAXREG_COUNT
	.align		4
        /*004c*/ 	.byte	0x03, 0x1b
        /*004e*/ 	.short	0x00ff


	//----- nvinfo : EIATTR_NUM_BARRIERS
	.align		4
        /*0050*/ 	.byte	0x02, 0x4c
        /*0052*/ 	.byte	0x01
	.zero		1


	//----- nvinfo : EIATTR_MERCURY_ISA_VERSION
	.align		4
        /*0054*/ 	.byte	0x03, 0x5f
        /*0056*/ 	.short	0x0101


	//----- nvinfo : EIATTR_VRC_CTA_INIT_COUNT
	.align		4
        /*0058*/ 	.byte	0x02, 0x4a
	.zero		1
	.zero		1


	//----- nvinfo : EIATTR_EXIT_INSTR_OFFSETS
	.align		4
        /*005c*/ 	.byte	0x04, 0x1c
        /*005e*/ 	.short	(.L_25 - .L_24)


	//   ....[0]....
.L_24:
        /*0060*/ 	.word	0x00000260


	//   ....[1]....
        /*0064*/ 	.word	0x00000930


	//   ....[2]....
        /*0068*/ 	.word	0x00000cc0


	//   ....[3]....
        /*006c*/ 	.word	0x00000f20


	//   ....[4]....
        /*0070*/ 	.word	0x00001030


	//----- nvinfo : EIATTR_CBANK_PARAM_SIZE
	.align		4
.L_25:
        /*0074*/ 	.byte	0x03, 0x19
        /*0076*/ 	.short	0x0018


	//----- nvinfo : EIATTR_PARAM_CBANK
	.align		4
        /*0078*/ 	.byte	0x04, 0x0a
        /*007a*/ 	.short	(.L_27 - .L_26)
	.align		4
.L_26:
        /*007c*/ 	.word	index@(.nv.constant0._Z6jacobiiiPdS_)
        /*0080*/ 	.short	0x0380
        /*0082*/ 	.short	0x0018


	//----- nvinfo : EIATTR_SW_WAR
	.align		4
.L_27:
        /*0084*/ 	.byte	0x04, 0x36
        /*0086*/ 	.short	(.L_29 - .L_28)
.L_28:
        /*0088*/ 	.word	0x00000008
.L_29:


//--------------------- .nv.info._Z11matrix_initiiPdS_ --------------------------
	.section	.nv.info._Z11matrix_initiiPdS_,"",@"SHT_CUDA_INFO"
	.sectionflags	@""
	.align	4


	//----- nvinfo : EIATTR_CUDA_API_VERSION
	.align		4
        /*0000*/ 	.byte	0x04, 0x37
        /*0002*/ 	.short	(.L_31 - .L_30)
.L_30:
        /*0004*/ 	.word	0x00000082


	//----- nvinfo : EIATTR_KPARAM_INFO
	.align		4
.L_31:
        /*0008*/ 	.byte	0x04, 0x17
        /*000a*/ 	.short	(.L_33 - .L_32)
.L_32:
        /*000c*/ 	.word	0x00000000
        /*0010*/ 	.short	0x0003
        /*0012*/ 	.short	0x0010
        /*0014*/ 	.byte	0x00, 0xf5, 0x21, 0x00


	//----- nvinfo : EIATTR_KPARAM_INFO
	.align		4
.L_33:
        /*0018*/ 	.byte	0x04, 0x17
        /*001a*/ 	.short	(.L_35 - .L_34)
.L_34:
        /*001c*/ 	.word	0x00000000
        /*0020*/ 	.short	0x0002
        /*0022*/ 	.short	0x0008
        /*0024*/ 	.byte	0x00, 0xf5, 0x21, 0x00


	//----- nvinfo : EIATTR_KPARAM_INFO
	.align		4
.L_35:
        /*0028*/ 	.byte	0x04, 0x17
        /*002a*/ 	.short	(.L_37 - .L_36)
.L_36:
        /*002c*/ 	.word	0x00000000
        /*0030*/ 	.short	0x0001
        /*0032*/ 	.short	0x0004
        /*0034*/ 	.byte	0x00, 0xf0, 0x11, 0x00


	//----- nvinfo : EIATTR_KPARAM_INFO
	.align		4
.L_37:
        /*0038*/ 	.byte	0x04, 0x17
        /*003a*/ 	.short	(.L_39 - .L_38)
.L_38:
        /*003c*/ 	.word	0x00000000
        /*0040*/ 	.short	0x0000
        /*0042*/ 	.short	0x0000
        /*0044*/ 	.byte	0x00, 0xf0, 0x11, 0x00


	//----- nvinfo : EIATTR_SPARSE_MMA_MASK
	.align		4
.L_39:
        /*0048*/ 	.byte	0x03, 0x50
        /*004a*/ 	.short	0x0000


	//----- nvinfo : EIATTR_MAXREG_COUNT
	.align		4
        /*004c*/ 	.byte	0x03, 0x1b
        /*004e*/ 	.short	0x00ff


	//----- nvinfo : EIATTR_NUM_BARRIERS
	.align		4
        /*0050*/ 	.byte	0x02, 0x4c
        /*0052*/ 	.byte	0x01
	.zero		1


	//----- nvinfo : EIATTR_MERCURY_ISA_VERSION
	.align		4
        /*0054*/ 	.byte	0x03, 0x5f
        /*0056*/ 	.short	0x0101


	//----- nvinfo : EIATTR_VRC_CTA_INIT_COUNT
	.align		4
        /*0058*/ 	.byte	0x02, 0x4a
	.zero		1
	.zero		1


	//----- nvinfo : EIATTR_EXIT_INSTR_OFFSETS
	.align		4
        /*005c*/ 	.byte	0x04, 0x1c
        /*005e*/ 	.short	(.L_41 - .L_40)


	//   ....[0]....
.L_40:
        /*0060*/ 	.word	0x00000e20


	//----- nvinfo : EIATTR_CRS_STACK_SIZE
	.align		4
.L_41:
        /*0064*/ 	.byte	0x04, 0x1e
        /*0066*/ 	.short	(.L_43 - .L_42)
.L_42:
        /*0068*/ 	.word	0x00000000


	//----- nvinfo : EIATTR_CBANK_PARAM_SIZE
	.align		4
.L_43:
        /*006c*/ 	.byte	0x03, 0x19
        /*006e*/ 	.short	0x0018


	//----- nvinfo : EIATTR_PARAM_CBANK
	.align		4
        /*0070*/ 	.byte	0x04, 0x0a
        /*0072*/ 	.short	(.L_45 - .L_44)
	.align		4
.L_44:
        /*0074*/ 	.word	index@(.nv.constant0._Z11matrix_initiiPdS_)
        /*0078*/ 	.short	0x0380
        /*007a*/ 	.short	0x0018


	//----- nvinfo : EIATTR_SW_WAR
	.align		4
.L_45:
        /*007c*/ 	.byte	0x04, 0x36
        /*007e*/ 	.short	(.L_47 - .L_46)
.L_46:
        /*0080*/ 	.word	0x00000008
.L_47:


//--------------------- .nv.callgraph             --------------------------
	.section	.nv.callgraph,"",@"SHT_CUDA_CALLGRAPH"
	.align	4
	.sectionentsize	8
	.align		4
        /*0000*/ 	.word	0x00000000
	.align		4
        /*0004*/ 	.word	0xffffffff
	.align		4
        /*0008*/ 	.word	0x00000000
	.align		4
        /*000c*/ 	.word	0xfffffffe
	.align		4
        /*0010*/ 	.word	0x00000000
	.align		4
        /*0014*/ 	.word	0xfffffffd
	.align		4
        /*0018*/ 	.word	0x00000000
	.align		4
        /*001c*/ 	.word	0xfffffffc


//--------------------- .text._Z6jacobiiiPdS_     --------------------------
	.section	.text._Z6jacobiiiPdS_,"ax",@progbits
	.align	128
        .global         _Z6jacobiiiPdS_
        .type           _Z6jacobiiiPdS_,@function
        .size           _Z6jacobiiiPdS_,(.L_x_22 - _Z6jacobiiiPdS_)
        .other          _Z6jacobiiiPdS_,@"STO_CUDA_ENTRY STV_DEFAULT"
_Z6jacobiiiPdS_:
.text._Z6jacobiiiPdS_:
[----:B------:R-:W-:Y:S08]  /*0000*/  LDC R1, c[0x0][0x37c] ;  /* 0x0000df00ff017b82 */ /* 0x000ff00000000800 */
[----:B------:R-:W0:Y:S01]  /*0010*/  LDC R29, c[0x0][0x384] ;  /* 0x0000e100ff1d7b82 */ /* 0x000e220000000800 */
[----:B------:R-:W1:Y:S07]  /*0020*/  S2R R5, SR_TID.X ;  /* 0x0000000000057919 */ /* 0x000e6e0000002100 */
[----:B------:R-:W1:Y:S08]  /*0030*/  S2UR UR4, SR_CTAID.X ;  /* 0x00000000000479c3 */ /* 0x000e700000002500 */
[----:B------:R-:W1:Y:S01]  /*0040*/  LDC R4, c[0x0][0x360] ;  /* 0x0000d800ff047b82 */ /* 0x000e620000000800 */
[----:B0-----:R-:W-:-:S04]  /*0050*/  IABS R7, R29 ;  /* 0x0000001d00077213 */ /* 0x001fc80000000000 */
[----:B------:R-:W0:Y:S01]  /*0060*/  I2F.RP R0, R7 ;  /* 0x0000000700007306 */ /* 0x000e220000209400 */
[----:B-1----:R-:W-:-:S07]  /*0070*/  IMAD R4, R4, UR4, R5 ;  /* 0x0000000404047c24 */ /* 0x002fce000f8e0205 */
[----:B0-----:R-:W0:Y:S02]  /*0080*/  MUFU.RCP R0, R0 ;  /* 0x0000000000007308 */ /* 0x001e240000001000 */
[----:B0-----:R-:W-:Y:S02]  /*0090*/  IADD3 R2, PT, PT, R0, 0xffffffe, RZ ;  /* 0x0ffffffe00027810 */ /* 0x001fe40007ffe0ff */
[----:B------:R-:W-:-:S04]  /*00a0*/  IABS R0, R4 ;  /* 0x0000000400007213 */ /* 0x000fc80000000000 */
[----:B------:R0:W1:Y:S02]  /*00b0*/  F2I.FTZ.U32.TRUNC.NTZ R3, R2 ;  /* 0x0000000200037305 */ /* 0x000064000021f000 */
[----:B0-----:R-:W-:Y:S01]  /*00c0*/  HFMA2 R2, -RZ, RZ, 0, 0 ;  /* 0x00000000ff027431 */ /* 0x001fe200000001ff */
[----:B-1----:R-:W-:-:S05]  /*00d0*/  IADD3 R6, PT, PT, RZ, -R3, RZ ;  /* 0x80000003ff067210 */ /* 0x002fca0007ffe0ff */
[----:B------:R-:W-:-:S04]  /*00e0*/  IMAD R5, R6, R7, RZ ;  /* 0x0000000706057224 */ /* 0x000fc800078e02ff */
[----:B------:R-:W-:-:S06]  /*00f0*/  IMAD.HI.U32 R3, R3, R5, R2 ;  /* 0x0000000503037227 */ /* 0x000fcc00078e0002 */
[----:B------:R-:W-:-:S05]  /*0100*/  IMAD.HI.U32 R3, R3, R0, RZ ;  /* 0x0000000003037227 */ /* 0x000fca00078e00ff */
[----:B------:R-:W-:-:S05]  /*0110*/  IADD3 R5, PT, PT, -R3, RZ, RZ ;  /* 0x000000ff03057210 */ /* 0x000fca0007ffe1ff */
[----:B------:R-:W-:-:S05]  /*0120*/  IMAD R0, R7, R5, R0 ;  /* 0x0000000507007224 */ /* 0x000fca00078e0200 */
[----:B------:R-:W-:-:S13]  /*0130*/  ISETP.GT.U32.AND P2, PT, R7, R0, PT ;  /* 0x000000000700720c */ /* 0x000fda0003f44070 */
[-C--:B------:R-:W-:Y:S02]  /*0140*/  @!P2 IADD3 R0, PT, PT, R0, -R7.reuse, RZ ;  /* 0x800000070000a210 */ /* 0x080fe40007ffe0ff */
[----:B------:R-:W-:Y:S02]  /*0150*/  @!P2 IADD3 R3, PT, PT, R3, 0x1, RZ ;  /* 0x000000010303a810 */ /* 0x000fe40007ffe0ff */
[----:B------:R-:W-:Y:S02]  /*0160*/  ISETP.GE.U32.AND P0, PT, R0, R7, PT ;  /* 0x000000070000720c */ /* 0x000fe40003f06070 */
[----:B------:R-:W-:Y:S02]  /*0170*/  LOP3.LUT R0, R4, R29, RZ, 0x3c, !PT ;  /* 0x0000001d04007212 */ /* 0x000fe400078e3cff */
[----:B------:R-:W-:Y:S02]  /*0180*/  ISETP.NE.AND P2, PT, R29, RZ, PT ;  /* 0x000000ff1d00720c */ /* 0x000fe40003f45270 */
[----:B------:R-:W-:-:S02]  /*0190*/  ISETP.GE.AND P1, PT, R0, RZ, PT ;  /* 0x000000ff0000720c */ /* 0x000fc40003f26270 */
[----:B------:R-:W0:Y:S05]  /*01a0*/  LDC R0, c[0x0][0x380] ;  /* 0x0000e000ff007b82 */ /* 0x000e2a0000000800 */
[----:B------:R-:W-:-:S06]  /*01b0*/  @P0 IADD3 R3, PT, PT, R3, 0x1, RZ ;  /* 0x0000000103030810 */ /* 0x000fcc0007ffe0ff */
[----:B------:R-:W-:Y:S02]  /*01c0*/  @!P1 IADD3 R3, PT, PT, -R3, RZ, RZ ;  /* 0x000000ff03039210 */ /* 0x000fe40007ffe1ff */
[----:B------:R-:W-:-:S04]  /*01d0*/  @!P2 LOP3.LUT R3, RZ, R29, RZ, 0x33, !PT ;  /* 0x0000001dff03a212 */ /* 0x000fc800078e33ff */
[C---:B------:R-:W-:Y:S02]  /*01e0*/  IADD3 R2, PT, PT, -R3.reuse, RZ, RZ ;  /* 0x000000ff03027210 */ /* 0x040fe40007ffe1ff */
[----:B------:R-:W-:-:S03]  /*01f0*/  ISETP.GT.AND P0, PT, R3, R29, PT ;  /* 0x0000001d0300720c */ /* 0x000fc60003f04270 */
[C---:B------:R-:W-:Y:S01]  /*0200*/  IMAD R4, R29.reuse, R2, R4 ;  /* 0x000000021d047224 */ /* 0x040fe200078e0204 */
[----:B------:R-:W-:-:S04]  /*0210*/  IADD3 R29, PT, PT, R29, 0x2, RZ ;  /* 0x000000021d1d7810 */ /* 0x000fc80007ffe0ff */
[----:B------:R-:W-:-:S04]  /*0220*/  VIMNMX R2, PT, PT, R3, R4, PT ;  /* 0x0000000403027248 */ /* 0x000fc80003fe0100 */
[----:B------:R-:W-:-:S04]  /*0230*/  ISETP.LT.OR P0, PT, R2, 0x1, P0 ;  /* 0x000000010200780c */ /* 0x000fc80000701670 */
[----:B------:R-:W-:-:S04]  /*0240*/  ISETP.GE.OR P0, PT, R4, R29, P0 ;  /* 0x0000001d0400720c */ /* 0x000fc80000706670 */
[----:B0-----:R-:W-:-:S13]  /*0250*/  ISETP.LT.OR P0, PT, R0, 0x1, P0 ;  /* 0x000000010000780c */ /* 0x001fda0000701670 */
[----:B------:R-:W-:Y:S05]  /*0260*/  @P0 EXIT ;  /* 0x000000000000094d */ /* 0x000fea0003800000 */
[----:B------:R-:W-:Y:S01]  /*0270*/  ISETP.GE.U32.AND P0, PT, R0, 0x8, PT ;  /* 0x000000080000780c */ /* 0x000fe20003f06070 */
[CC--:B------:R-:W-:Y:S01]  /*0280*/  IMAD R31, R3.reuse, R29.reuse, R29 ;  /* 0x0000001d031f7224 */ /* 0x0c0fe200078e021d */
[C---:B------:R-:W-:Y:S01]  /*0290*/  IADD3 R2, PT, PT, R3.reuse, -0x1, RZ ;  /* 0xffffffff03027810 */ /* 0x040fe20007ffe0ff */
[--C-:B------:R-:W-:Y:S01]  /*02a0*/  IMAD R27, R3, R29, R4.reuse ;  /* 0x0000001d031b7224 */ /* 0x100fe200078e0204 */
[----:B------:R-:W0:Y:S02]  /*02b0*/  LDCU.64 UR4, c[0x0][0x358] ;  /* 0x00006b00ff0477ac */ /* 0x000e240008000a00 */
[----:B------:R-:W-:Y:S01]  /*02c0*/  IADD3 R31, PT, PT, R4, R31, RZ ;  /* 0x0000001f041f7210 */ /* 0x000fe20007ffe0ff */
[----:B------:R-:W-:Y:S01]  /*02d0*/  IMAD R29, R29, R2, R4 ;  /* 0x000000021d1d7224 */ /* 0x000fe200078e0204 */
[----:B------:R-:W-:-:S05]  /*02e0*/  IADD3 R33, PT, PT, R27, 0x1, RZ ;  /* 0x000000011b217810 */ /* 0x000fca0007ffe0ff */
[----:B------:R-:W-:Y:S05]  /*02f0*/  @!P0 BRA `(.L_x_0) ;  /* 0x0000000400888947 */ /* 0x000fea0003800000 */
[----:B------:R-:W1:Y:S01]  /*0300*/  LDC.64 R2, c[0x0][0x390] ;  /* 0x0000e400ff027b82 */ /* 0x000e620000000a00 */
[----:B------:R-:W-:Y:S02]  /*0310*/  IADD3 R15, PT, PT, R27, -0x1, RZ ;  /* 0xffffffff1b0f7810 */ /* 0x000fe40007ffe0ff */
[----:B------:R-:W-:-:S04]  /*0320*/  LOP3.LUT R26, R0, 0x7ffffff8, RZ, 0xc0, !PT ;  /* 0x7ffffff8001a7812 */ /* 0x000fc800078ec0ff */
[----:B------:R-:W-:Y:S01]  /*0330*/  IADD3 R26, PT, PT, -R26, RZ, RZ ;  /* 0x000000ff1a1a7210 */ /* 0x000fe20007ffe1ff */
[----:B------:R-:W2:Y:S01]  /*0340*/  LDC.64 R4, c[0x0][0x388] ;  /* 0x0000e200ff047b82 */ /* 0x000ea20000000a00 */
[----:B-1----:R-:W-:-:S04]  /*0350*/  IMAD.WIDE R8, R15, 0x8, R2 ;  /* 0x000000080f087825 */ /* 0x002fc800078e0202 */
[----:B------:R-:W-:-:S04]  /*0360*/  IMAD.WIDE R10, R33, 0x8, R2 ;  /* 0x00000008210a7825 */ /* 0x000fc800078e0202 */
[----:B------:R-:W-:-:S04]  /*0370*/  IMAD.WIDE R12, R31, 0x8, R2 ;  /* 0x000000081f0c7825 */ /* 0x000fc800078e0202 */
[----:B--2---:R-:W-:-:S04]  /*0380*/  IMAD.WIDE R14, R15, 0x8, R4 ;  /* 0x000000080f0e7825 */ /* 0x004fc800078e0204 */
[----:B------:R-:W-:-:S07]  /*0390*/  IMAD.WIDE R6, R33, 0x8, R4 ;  /* 0x0000000821067825 */ /* 0x000fce00078e0204 */
.L_x_1:
[--C-:B------:R-:W-:Y:S01]  /*03a0*/  IMAD.WIDE R22, R29, 0x8, R4.reuse ;  /* 0x000000081d167825 */ /* 0x100fe200078e0204 */
[----:B01----:R-:W2:Y:S04]  /*03b0*/  LDG.E.64 R18, desc[UR4][R6.64] ;  /* 0x0000000406127981 */ /* 0x003ea8000c1e1b00 */
[----:B------:R-:W2:Y:S01]  /*03c0*/  LDG.E.64 R16, desc[UR4][R22.64] ;  /* 0x0000000416107981 */ /* 0x000ea2000c1e1b00 */
[----:B------:R-:W-:-:S03]  /*03d0*/  IMAD.WIDE R20, R31, 0x8, R4 ;  /* 0x000000081f147825 */ /* 0x000fc600078e0204 */
[----:B------:R-:W3:Y:S04]  /*03e0*/  LDG.E.64 R34, desc[UR4][R14.64] ;  /* 0x000000040e227981 */ /* 0x000ee8000c1e1b00 */
[----:B------:R-:W4:Y:S01]  /*03f0*/  LDG.E.64 R24, desc[UR4][R20.64] ;  /* 0x0000000414187981 */ /* 0x000f22000c1e1b00 */
[----:B--2---:R-:W-:-:S08]  /*0400*/  DADD R16, R16, R18 ;  /* 0x0000000010107229 */ /* 0x004fd00000000012 */
[----:B----4-:R-:W-:-:S08]  /*0410*/  DADD R16, R16, R24 ;  /* 0x0000000010107229 */ /* 0x010fd00000000018 */
[----:B---3--:R-:W-:Y:S01]  /*0420*/  DADD R16, R16, R34 ;  /* 0x0000000010107229 */ /* 0x008fe20000000022 */
[----:B------:R-:W-:-:S07]  /*0430*/  IMAD.WIDE R18, R27, 0x8, R2 ;  /* 0x000000081b127825 */ /* 0x000fce00078e0202 */
[----:B------:R-:W-:-:S07]  /*0440*/  DMUL R34, R16, 0.25 ;  /* 0x3fd0000010227828 */ /* 0x000fce0000000000 */
[----:B------:R0:W-:Y:S01]  /*0450*/  STG.E.64 desc[UR4][R18.64], R34 ;  /* 0x0000002212007986 */ /* 0x0001e2000c101b04 */
[----:B------:R-:W-:Y:S01]  /*0460*/  BAR.SYNC.DEFER_BLOCKING 0x0 ;  /* 0x0000000000007b1d */ /* 0x000fe20000010000 */
[----:B------:R-:W-:-:S05]  /*0470*/  IMAD.WIDE R16, R29, 0x8, R2 ;  /* 0x000000081d107825 */ /* 0x000fca00078e0202 */
[----:B------:R-:W2:Y:S04]  /*0480*/  LDG.E.64 R36, desc[UR4][R16.64] ;  /* 0x0000000410247981 */ /* 0x000ea8000c1e1b00 */
[----:B------:R-:W2:Y:S04]  /*0490*/  LDG.E.64 R38, desc[UR4][R10.64] ;  /* 0x000000040a267981 */ /* 0x000ea8000c1e1b00 */
[----:B------:R-:W3:Y:S04]  /*04a0*/  LDG.E.64 R40, desc[UR4][R12.64] ;  /* 0x000000040c287981 */ /* 0x000ee8000c1e1b00 */
[----:B------:R-:W4:Y:S01]  /*04b0*/  LDG.E.64 R24, desc[UR4][R8.64] ;  /* 0x0000000408187981 */ /* 0x000f22000c1e1b00 */
[----:B--2---:R-:W-:-:S08]  /*04c0*/  DADD R36, R36, R38 ;  /* 0x0000000024247229 */ /* 0x004fd00000000026 */
[----:B---3--:R-:W-:-:S08]  /*04d0*/  DADD R36, R36, R40 ;  /* 0x0000000024247229 */ /* 0x008fd00000000028 */
[----:B----4-:R-:W-:-:S08]  /*04e0*/  DADD R24, R36, R24 ;  /* 0x0000000024187229 */ /* 0x010fd00000000018 */
[----:B------:R-:W-:Y:S01]  /*04f0*/  DMUL R38, R24, 0.25 ;  /* 0x3fd0000018267828 */ /* 0x000fe20000000000 */
[----:B------:R-:W-:-:S06]  /*0500*/  IMAD.WIDE R24, R27, 0x8, R4 ;  /* 0x000000081b187825 */ /* 0x000fcc00078e0204 */
[----:B------:R1:W-:Y:S01]  /*0510*/  STG.E.64 desc[UR4][R24.64], R38 ;  /* 0x0000002618007986 */ /* 0x0003e2000c101b04 */
[----:B------:R-:W-:Y:S06]  /*0520*/  BAR.SYNC.DEFER_BLOCKING 0x0 ;  /* 0x0000000000007b1d */ /* 0x000fec0000010000 */
[----:B------:R-:W2:Y:S04]  /*0530*/  LDG.E.64 R40, desc[UR4][R22.64] ;  /* 0x0000000416287981 */ /* 0x000ea8000c1e1b00 */
[----:B------:R-:W2:Y:S04]  /*0540*/  LDG.E.64 R42, desc[UR4][R6.64] ;  /* 0x00000004062a7981 */ /* 0x000ea8000c1e1b00 */
[----:B------:R-:W3:Y:S04]  /*0550*/  LDG.E.64 R36, desc[UR4][R20.64] ;  /* 0x0000000414247981 */ /* 0x000ee8000c1e1b00 */
[----:B0-----:R-:W4:Y:S01]  /*0560*/  LDG.E.64 R34, desc[UR4][R14.64] ;  /* 0x000000040e227981 */ /* 0x001f22000c1e1b00 */
[----:B--2---:R-:W-:-:S08]  /*0570*/  DADD R40, R40, R42 ;  /* 0x0000000028287229 */ /* 0x004fd0000000002a */
[----:B---3--:R-:W-:-:S08]  /*0580*/  DADD R36, R40, R36 ;  /* 0x0000000028247229 */ /* 0x008fd00000000024 */
[----:B----4-:R-:W-:-:S08]  /*0590*/  DADD R34, R36, R34 ;  /* 0x0000000024227229 */ /* 0x010fd00000000022 */
[----:B------:R-:W-:-:S07]  /*05a0*/  DMUL R40, R34, 0.25 ;  /* 0x3fd0000022287828 */ /* 0x000fce0000000000 */
[----:B------:R0:W-:Y:S01]  /*05b0*/  STG.E.64 desc[UR4][R18.64], R40 ;  /* 0x0000002812007986 */ /* 0x0001e2000c101b04 */
[----:B------:R-:W-:Y:S06]  /*05c0*/  BAR.SYNC.DEFER_BLOCKING 0x0 ;  /* 0x0000000000007b1d */ /* 0x000fec0000010000 */
[----:B-1----:R-:W2:Y:S04]  /*05d0*/  LDG.E.64 R38, desc[UR4][R16.64] ;  /* 0x0000000410267981 */ /* 0x002ea8000c1e1b00 */
[----:B------:R-:W2:Y:S04]  /*05e0*/  LDG.E.64 R42, desc[UR4][R10.64] ;  /* 0x000000040a2a7981 */ /* 0x000ea8000c1e1b00 */
[----:B------:R-:W3:Y:S04]  /*05f0*/  LDG.E.64 R36, desc[UR4][R12.64] ;  /* 0x000000040c247981 */ /* 0x000ee8000c1e1b00 */
[----:B------:R-:W4:Y:S01]  /*0600*/  LDG.E.64 R34, desc[UR4][R8.64] ;  /* 0x0000000408227981 */ /* 0x000f22000c1e1b00 */
[----:B--2---:R-:W-:-:S08]  /*0610*/  DADD R38, R38, R42 ;  /* 0x0000000026267229 */ /* 0x004fd0000000002a */
[----:B---3--:R-:W-:-:S08]  /*0620*/  DADD R36, R38, R36 ;  /* 0x0000000026247229 */ /* 0x008fd00000000024 */
[----:B----4-:R-:W-:-:S08]  /*0630*/  DADD R34, R36, R34 ;  /* 0x0000000024227229 */ /* 0x010fd00000000022 */
[----:B------:R-:W-:-:S07]  /*0640*/  DMUL R38, R34, 0.25 ;  /* 0x3fd0000022267828 */ /* 0x000fce0000000000 */
[----:B------:R1:W-:Y:S01]  /*0650*/  STG.E.64 desc[UR4][R24.64], R38 ;  /* 0x0000002618007986 */ /* 0x0003e2000c101b04 */
[----:B------:R-:W-:Y:S06]  /*0660*/  BAR.SYNC.DEFER_BLOCKING 0x0 ;  /* 0x0000000000007b1d */ /* 0x000fec0000010000 */
[----:B0-----:R-:W2:Y:S04]  /*0670*/  LDG.E.64 R40, desc[UR4][R22.64] ;  /* 0x0000000416287981 */ /* 0x001ea8000c1e1b00 */
[----:B------:R-:W2:Y:S04]  /*0680*/  LDG.E.64 R42, desc[UR4][R6.64] ;  /* 0x00000004062a7981 */ /* 0x000ea8000c1e1b00 */
[----:B------:R-:W3:Y:S04]  /*0690*/  LDG.E.64 R36, desc[UR4][R20.64] ;  /* 0x0000000414247981 */ /* 0x000ee8000c1e1b00 */
[----:B------:R-:W4:Y:S01]  /*06a0*/  LDG.E.64 R34, desc[UR4][R14.64] ;  /* 0x000000040e227981 */ /* 0x000f22000c1e1b00 */
[----:B--2---:R-:W-:-:S08]  /*06b0*/  DADD R40, R40, R42 ;  /* 0x0000000028287229 */ /* 0x004fd0000000002a */
[----:B---3--:R-:W-:-:S08]  /*06c0*/  DADD R36, R40, R36 ;  /* 0x0000000028247229 */ /* 0x008fd00000000024 */
[----:B----4-:R-:W-:-:S08]  /*06d0*/  DADD R34, R36, R34 ;  /* 0x0000000024227229 */ /* 0x010fd00000000022 */
[----:B------:R-:W-:-:S07]  /*06e0*/  DMUL R40, R34, 0.25 ;  /* 0x3fd0000022287828 */ /* 0x000fce0000000000 */
[----:B------:R-:W-:Y:S01]  /*06f0*/  STG.E.64 desc[UR4][R18.64], R40 ;  /* 0x0000002812007986 */ /* 0x000fe2000c101b04 */
        /* <DEDUP_REMOVED lines=11> */
[----:B------:R-:W2:Y:S04]  /*07b0*/  LDG.E.64 R22, desc[UR4][R22.64] ;  /* 0x0000000416167981 */ /* 0x000ea8000c1e1b00 */
        /* <DEDUP_REMOVED lines=11> */
[----:B0-----:R-:W3:Y:S04]  /*0870*/  LDG.E.64 R34, desc[UR4][R12.64] ;  /* 0x000000040c227981 */ /* 0x001ee8000c1e1b00 */
[----:B------:R-:W4:Y:S01]  /*0880*/  LDG.E.64 R20, desc[UR4][R8.64] ;  /* 0x0000000408147981 */ /* 0x000f22000c1e1b00 */
[----:B------:R-:W-:-:S04]  /*0890*/  IADD3 R26, PT, PT, R26, 0x8, RZ ;  /* 0x000000081a1a7810 */ /* 0x000fc80007ffe0ff */
[----:B------:R-:W-:Y:S01]  /*08a0*/  ISETP.NE.AND P0, PT, R26, RZ, PT ;  /* 0x000000ff1a00720c */ /* 0x000fe20003f05270 */
[----:B--2---:R-:W-:-:S08]  /*08b0*/  DADD R22, R16, R22 ;  /* 0x0000000010167229 */ /* 0x004fd00000000016 */
[----:B---3--:R-:W-:-:S08]  /*08c0*/  DADD R22, R22, R34 ;  /* 0x0000000016167229 */ /* 0x008fd00000000022 */
[----:B----4-:R-:W-:-:S08]  /*08d0*/  DADD R20, R22, R20 ;  /* 0x0000000016147229 */ /* 0x010fd00000000014 */
[----:B------:R-:W-:-:S07]  /*08e0*/  DMUL R20, R20, 0.25 ;  /* 0x3fd0000014147828 */ /* 0x000fce0000000000 */
[----:B------:R1:W-:Y:S01]  /*08f0*/  STG.E.64 desc[UR4][R24.64], R20 ;  /* 0x0000001418007986 */ /* 0x0003e2000c101b04 */
[----:B------:R-:W-:Y:S06]  /*0900*/  BAR.SYNC.DEFER_BLOCKING 0x0 ;  /* 0x0000000000007b1d */ /* 0x000fec0000010000 */
[----:B------:R-:W-:Y:S05]  /*0910*/  @P0 BRA `(.L_x_1) ;  /* 0xfffffff800a00947 */ /* 0x000fea000383ffff */
.L_x_0:
[----:B------:R-:W-:-:S13]  /*0920*/  LOP3.LUT P0, R2, R0, 0x7, RZ, 0xc0, !PT ;  /* 0x0000000700027812 */ /* 0x000fda000780c0ff */
[----:B0-----:R-:W-:Y:S05]  /*0930*/  @!P0 EXIT ;  /* 0x000000000000894d */ /* 0x001fea0003800000 */
[----:B------:R-:W-:Y:S02]  /*0940*/  ISETP.GE.U32.AND P0, PT, R2, 0x4, PT ;  /* 0x000000040200780c */ /* 0x000fe40003f06070 */
[----:B------:R-:W-:-:S11]  /*0950*/  LOP3.LUT P1, R14, R0, 0x3, RZ, 0xc0, !PT ;  /* 0x00000003000e7812 */ /* 0x000fd6000782c0ff */
[----:B------:R-:W-:Y:S05]  /*0960*/  @!P0 BRA `(.L_x_2) ;  /* 0x0000000000d48947 */ /* 0x000fea0003800000 */
[----:B------:R-:W0:Y:S01]  /*0970*/  LDC.64 R10, c[0x0][0x388] ;  /* 0x0000e200ff0a7b82 */ /* 0x000e220000000a00 */
[----:B------:R-:W-:Y:S01]  /*0980*/  IADD3 R15, PT, PT, R27, -0x1, RZ ;  /* 0xffffffff1b0f7810 */ /* 0x000fe20007ffe0ff */
[----:B0-----:R-:W-:-:S04]  /*0990*/  IMAD.WIDE R2, R29, 0x8, R10 ;  /* 0x000000081d027825 */ /* 0x001fc800078e020a */
[--C-:B------:R-:W-:Y:S01]  /*09a0*/  IMAD.WIDE R4, R33, 0x8, R10.reuse ;  /* 0x0000000821047825 */ /* 0x100fe200078e020a */
[----:B------:R-:W2:Y:S04]  /*09b0*/  LDG.E.64 R12, desc[UR4][R2.64] ;  /* 0x00000004020c7981 */ /* 0x000ea8000c1e1b00 */
[----:B------:R-:W2:Y:S01]  /*09c0*/  LDG.E.64 R16, desc[UR4][R4.64] ;  /* 0x0000000404107981 */ /* 0x000ea2000c1e1b00 */
[----:B------:R-:W-:-:S05]  /*09d0*/  IMAD.WIDE R6, R31, 0x8, R10 ;  /* 0x000000081f067825 */ /* 0x000fca00078e020a */
[----:B-1----:R-:W3:Y:S01]  /*09e0*/  LDG.E.64 R18, desc[UR4][R6.64] ;  /* 0x0000000406127981 */ /* 0x002ee2000c1e1b00 */
[----:B------:R-:W-:-:S05]  /*09f0*/  IMAD.WIDE R8, R15, 0x8, R10 ;  /* 0x000000080f087825 */ /* 0x000fca00078e020a */
[----:B------:R-:W4:Y:S01]  /*0a00*/  LDG.E.64 R20, desc[UR4][R8.64] ;  /* 0x0000000408147981 */ /* 0x000f22000c1e1b00 */
[----:B--2---:R-:W-:Y:S01]  /*0a10*/  DADD R16, R12, R16 ;  /* 0x000000000c107229 */ /* 0x004fe20000000010 */
[----:B------:R-:W0:Y:S07]  /*0a20*/  LDC.64 R12, c[0x0][0x390] ;  /* 0x0000e400ff0c7b82 */ /* 0x000e2e0000000a00 */
[----:B---3--:R-:W-:-:S08]  /*0a30*/  DADD R16, R16, R18 ;  /* 0x0000000010107229 */ /* 0x008fd00000000012 */
[----:B----4-:R-:W-:-:S08]  /*0a40*/  DADD R16, R16, R20 ;  /* 0x0000000010107229 */ /* 0x010fd00000000014 */
[----:B------:R-:W-:Y:S01]  /*0a50*/  DMUL R34, R16, 0.25 ;  /* 0x3fd0000010227828 */ /* 0x000fe20000000000 */
[----:B0-----:R-:W-:-:S04]  /*0a60*/  IMAD.WIDE R20, R27, 0x8, R12 ;  /* 0x000000081b147825 */ /* 0x001fc800078e020c */
[--C-:B------:R-:W-:Y:S02]  /*0a70*/  IMAD.WIDE R18, R29, 0x8, R12.reuse ;  /* 0x000000081d127825 */ /* 0x100fe400078e020c */
[----:B------:R0:W-:Y:S02]  /*0a80*/  STG.E.64 desc[UR4][R20.64], R34 ;  /* 0x0000002214007986 */ /* 0x0001e4000c101b04 */
[--C-:B------:R-:W-:Y:S01]  /*0a90*/  IMAD.WIDE R16, R33, 0x8, R12.reuse ;  /* 0x0000000821107825 */ /* 0x100fe200078e020c */
[----:B------:R-:W-:Y:S03]  /*0aa0*/  BAR.SYNC.DEFER_BLOCKING 0x0 ;  /* 0x0000000000007b1d */ /* 0x000fe60000010000 */
[----:B------:R-:W-:-:S04]  /*0ab0*/  IMAD.WIDE R22, R31, 0x8, R12 ;  /* 0x000000081f167825 */ /* 0x000fc800078e020c */
[----:B------:R-:W-:Y:S01]  /*0ac0*/  IMAD.WIDE R12, R15, 0x8, R12 ;  /* 0x000000080f0c7825 */ /* 0x000fe200078e020c */
[----:B------:R-:W2:Y:S04]  /*0ad0*/  LDG.E.64 R36, desc[UR4][R18.64] ;  /* 0x0000000412247981 */ /* 0x000ea8000c1e1b00 */
[----:B------:R-:W2:Y:S04]  /*0ae0*/  LDG.E.64 R38, desc[UR4][R16.64] ;  /* 0x0000000410267981 */ /* 0x000ea8000c1e1b00 */
[----:B------:R-:W3:Y:S04]  /*0af0*/  LDG.E.64 R24, desc[UR4][R22.64] ;  /* 0x0000000416187981 */ /* 0x000ee8000c1e1b00 */
[----:B------:R-:W4:Y:S01]  /*0b00*/  LDG.E.64 R40, desc[UR4][R12.64] ;  /* 0x000000040c287981 */ /* 0x000f22000c1e1b00 */
[----:B------:R-:W-:Y:S01]  /*0b10*/  IMAD.WIDE R10, R27, 0x8, R10 ;  /* 0x000000081b0a7825 */ /* 0x000fe200078e020a */
[----:B--2---:R-:W-:-:S08]  /*0b20*/  DADD R36, R36, R38 ;  /* 0x0000000024247229 */ /* 0x004fd00000000026 */
[----:B---3--:R-:W-:-:S08]  /*0b30*/  DADD R24, R36, R24 ;  /* 0x0000000024187229 */ /* 0x008fd00000000018 */
[----:B----4-:R-:W-:-:S08]  /*0b40*/  DADD R24, R24, R40 ;  /* 0x0000000018187229 */ /* 0x010fd00000000028 */
[----:B------:R-:W-:-:S07]  /*0b50*/  DMUL R24, R24, 0.25 ;  /* 0x3fd0000018187828 */ /* 0x000fce0000000000 */
[----:B------:R2:W-:Y:S01]  /*0b60*/  STG.E.64 desc[UR4][R10.64], R24 ;  /* 0x000000180a007986 */ /* 0x0005e2000c101b04 */
[----:B------:R-:W-:Y:S06]  /*0b70*/  BAR.SYNC.DEFER_BLOCKING 0x0 ;  /* 0x0000000000007b1d */ /* 0x000fec0000010000 */
[----:B------:R-:W0:Y:S04]  /*0b80*/  LDG.E.64 R2, desc[UR4][R2.64] ;  /* 0x0000000402027981 */ /* 0x000e28000c1e1b00 */
[----:B------:R-:W0:Y:S04]  /*0b90*/  LDG.E.64 R4, desc[UR4][R4.64] ;  /* 0x0000000404047981 */ /* 0x000e28000c1e1b00 */
[----:B------:R-:W3:Y:S04]  /*0ba0*/  LDG.E.64 R6, desc[UR4][R6.64] ;  /* 0x0000000406067981 */ /* 0x000ee8000c1e1b00 */
[----:B------:R-:W4:Y:S01]  /*0bb0*/  LDG.E.64 R8, desc[UR4][R8.64] ;  /* 0x0000000408087981 */ /* 0x000f22000c1e1b00 */
[----:B0-----:R-:W-:-:S08]  /*0bc0*/  DADD R34, R2, R4 ;  /* 0x0000000002227229 */ /* 0x001fd00000000004 */
[----:B---3--:R-:W-:-:S08]  /*0bd0*/  DADD R34, R34, R6 ;  /* 0x0000000022227229 */ /* 0x008fd00000000006 */
[----:B----4-:R-:W-:-:S08]  /*0be0*/  DADD R34, R34, R8 ;  /* 0x0000000022227229 */ /* 0x010fd00000000008 */
[----:B------:R-:W-:-:S07]  /*0bf0*/  DMUL R34, R34, 0.25 ;  /* 0x3fd0000022227828 */ /* 0x000fce0000000000 */
[----:B------:R2:W-:Y:S01]  /*0c00*/  STG.E.64 desc[UR4][R20.64], R34 ;  /* 0x0000002214007986 */ /* 0x0005e2000c101b04 */
[----:B------:R-:W-:Y:S06]  /*0c10*/  BAR.SYNC.DEFER_BLOCKING 0x0 ;  /* 0x0000000000007b1d */ /* 0x000fec0000010000 */
[----:B------:R-:W3:Y:S04]  /*0c20*/  LDG.E.64 R18, desc[UR4][R18.64] ;  /* 0x0000000412127981 */ /* 0x000ee8000c1e1b00 */
[----:B------:R-:W3:Y:S04]  /*0c30*/  LDG.E.64 R16, desc[UR4][R16.64] ;  /* 0x0000000410107981 */ /* 0x000ee8000c1e1b00 */
[----:B------:R-:W4:Y:S04]  /*0c40*/  LDG.E.64 R22, desc[UR4][R22.64] ;  /* 0x0000000416167981 */ /* 0x000f28000c1e1b00 */
[----:B------:R-:W5:Y:S01]  /*0c50*/  LDG.E.64 R12, desc[UR4][R12.64] ;  /* 0x000000040c0c7981 */ /* 0x000f62000c1e1b00 */
[----:B---3--:R-:W-:-:S08]  /*0c60*/  DADD R2, R18, R16 ;  /* 0x0000000012027229 */ /* 0x008fd00000000010 */
[----:B----4-:R-:W-:-:S08]  /*0c70*/  DADD R2, R2, R22 ;  /* 0x0000000002027229 */ /* 0x010fd00000000016 */
[----:B-----5:R-:W-:-:S08]  /*0c80*/  DADD R2, R2, R12 ;  /* 0x0000000002027229 */ /* 0x020fd0000000000c */
[----:B------:R-:W-:-:S07]  /*0c90*/  DMUL R2, R2, 0.25 ;  /* 0x3fd0000002027828 */ /* 0x000fce0000000000 */
[----:B------:R2:W-:Y:S01]  /*0ca0*/  STG.E.64 desc[UR4][R10.64], R2 ;  /* 0x000000020a007986 */ /* 0x0005e2000c101b04 */
[----:B------:R-:W-:Y:S06]  /*0cb0*/  BAR.SYNC.DEFER_BLOCKING 0x0 ;  /* 0x0000000000007b1d */ /* 0x000fec0000010000 */
.L_x_2:
[----:B------:R-:W-:Y:S05]  /*0cc0*/  @!P1 EXIT ;  /* 0x000000000000994d */ /* 0x000fea0003800000 */
[----:B------:R-:W-:Y:S02]  /*0cd0*/  ISETP.NE.AND P0, PT, R14, 0x1, PT ;  /* 0x000000010e00780c */ /* 0x000fe40003f05270 */
[----:B------:R-:W-:-:S04]  /*0ce0*/  LOP3.LUT R0, R0, 0x1, RZ, 0xc0, !PT ;  /* 0x0000000100007812 */ /* 0x000fc800078ec0ff */
[----:B------:R-:W-:-:S07]  /*0cf0*/  ISETP.NE.U32.AND P1, PT, R0, 0x1, PT ;  /* 0x000000010000780c */ /* 0x000fce0003f25070 */
[----:B------:R-:W-:Y:S06]  /*0d00*/  @!P0 BRA `(.L_x_3) ;  /* 0x0000000000848947 */ /* 0x000fec0003800000 */
[----:B--2---:R-:W0:Y:S01]  /*0d10*/  LDC.64 R2, c[0x0][0x388] ;  /* 0x0000e200ff027b82 */ /* 0x004e220000000a00 */
[----:B-1----:R-:W-:-:S07]  /*0d20*/  IADD3 R21, PT, PT, R27, -0x1, RZ ;  /* 0xffffffff1b157810 */ /* 0x002fce0007ffe0ff */
[----:B------:R-:W1:Y:S01]  /*0d30*/  LDC.64 R12, c[0x0][0x390] ;  /* 0x0000e400ff0c7b82 */ /* 0x000e620000000a00 */
[----:B0-----:R-:W-:-:S04]  /*0d40*/  IMAD.WIDE R6, R33, 0x8, R2 ;  /* 0x0000000821067825 */ /* 0x001fc800078e0202 */
[--C-:B------:R-:W-:Y:S02]  /*0d50*/  IMAD.WIDE R14, R29, 0x8, R2.reuse ;  /* 0x000000081d0e7825 */ /* 0x100fe400078e0202 */
[----:B------:R-:W2:Y:S04]  /*0d60*/  LDG.E.64 R6, desc[UR4][R6.64] ;  /* 0x0000000406067981 */ /* 0x000ea8000c1e1b00 */
[----:B------:R1:W2:Y:S01]  /*0d70*/  LDG.E.64 R4, desc[UR4][R14.64] ;  /* 0x000000040e047981 */ /* 0x0002a2000c1e1b00 */
[----:B------:R-:W-:-:S05]  /*0d80*/  IMAD.WIDE R18, R31, 0x8, R2 ;  /* 0x000000081f127825 */ /* 0x000fca00078e0202 */
[----:B------:R-:W3:Y:S01]  /*0d90*/  LDG.E.64 R8, desc[UR4][R18.64] ;  /* 0x0000000412087981 */ /* 0x000ee2000c1e1b00 */
[----:B------:R-:W-:-:S06]  /*0da0*/  IMAD.WIDE R10, R21, 0x8, R2 ;  /* 0x00000008150a7825 */ /* 0x000fcc00078e0202 */
[----:B------:R-:W4:Y:S01]  /*0db0*/  LDG.E.64 R10, desc[UR4][R10.64] ;  /* 0x000000040a0a7981 */ /* 0x000f22000c1e1b00 */
[----:B-1----:R-:W-:-:S04]  /*0dc0*/  IMAD.WIDE R14, R27, 0x8, R12 ;  /* 0x000000081b0e7825 */ /* 0x002fc800078e020c */
[----:B------:R-:W-:Y:S01]  /*0dd0*/  IMAD.WIDE R16, R29, 0x8, R12 ;  /* 0x000000081d107825 */ /* 0x000fe200078e020c */
[----:B--2---:R-:W-:-:S08]  /*0de0*/  DADD R4, R4, R6 ;  /* 0x0000000004047229 */ /* 0x004fd00000000006 */
[----:B---3--:R-:W-:-:S08]  /*0df0*/  DADD R4, R4, R8 ;  /* 0x0000000004047229 */ /* 0x008fd00000000008 */
[----:B----4-:R-:W-:-:S08]  /*0e00*/  DADD R4, R4, R10 ;  /* 0x0000000004047229 */ /* 0x010fd0000000000a */
[----:B------:R-:W-:-:S07]  /*0e10*/  DMUL R4, R4, 0.25 ;  /* 0x3fd0000004047828 */ /* 0x000fce0000000000 */
[----:B------:R0:W-:Y:S01]  /*0e20*/  STG.E.64 desc[UR4][R14.64], R4 ;  /* 0x000000040e007986 */ /* 0x0001e2000c101b04 */
[----:B------:R-:W-:Y:S01]  /*0e30*/  BAR.SYNC.DEFER_BLOCKING 0x0 ;  /* 0x0000000000007b1d */ /* 0x000fe20000010000 */
[----:B------:R-:W-:-:S04]  /*0e40*/  IMAD.WIDE R8, R33, 0x8, R12 ;  /* 0x0000000821087825 */ /* 0x000fc800078e020c */
        /* <DEDUP_REMOVED lines=13> */
.L_x_3:
[----:B------:R-:W-:Y:S05]  /*0f20*/  @P1 EXIT ;  /* 0x000000000000194d */ /* 0x000fea0003800000 */
[----:B0-----:R-:W2:Y:S02]  /*0f30*/  LDC.64 R6, c[0x0][0x388] ;  /* 0x0000e200ff067b82 */ /* 0x001ea40000000a00 */
[----:B--2---:R-:W-:-:S04]  /*0f40*/  IMAD.WIDE R10, R29, 0x8, R6 ;  /* 0x000000081d0a7825 */ /* 0x004fc800078e0206 */
[--C-:B------:R-:W-:Y:S01]  /*0f50*/  IMAD.WIDE R12, R33, 0x8, R6.reuse ;  /* 0x00000008210c7825 */ /* 0x100fe200078e0206 */
[----:B------:R-:W2:Y:S04]  /*0f60*/  LDG.E.64 R2, desc[UR4][R10.64] ;  /* 0x000000040a027981 */ /* 0x000ea8000c1e1b00 */
[----:B------:R-:W2:Y:S01]  /*0f70*/  LDG.E.64 R4, desc[UR4][R12.64] ;  /* 0x000000040c047981 */ /* 0x000ea2000c1e1b00 */
[----:B------:R-:W-:-:S03]  /*0f80*/  IMAD.WIDE R6, R31, 0x8, R6 ;  /* 0x000000081f067825 */ /* 0x000fc600078e0206 */
[----:B------:R-:W3:Y:S04]  /*0f90*/  LDG.E.64 R8, desc[UR4][R12.64+-0x10] ;  /* 0xfffff0040c087981 */ /* 0x000ee8000c1e1b00 */
[----:B------:R-:W4:Y:S01]  /*0fa0*/  LDG.E.64 R6, desc[UR4][R6.64] ;  /* 0x0000000406067981 */ /* 0x000f22000c1e1b00 */
[----:B--2---:R-:W-:Y:S01]  /*0fb0*/  DADD R2, R2, R4 ;  /* 0x0000000002027229 */ /* 0x004fe20000000004 */
[----:B------:R-:W0:Y:S07]  /*0fc0*/  LDC.64 R4, c[0x0][0x390] ;  /* 0x0000e400ff047b82 */ /* 0x000e2e0000000a00 */
[----:B----4-:R-:W-:-:S08]  /*0fd0*/  DADD R2, R2, R6 ;  /* 0x0000000002027229 */ /* 0x010fd00000000006 */
[----:B---3--:R-:W-:-:S08]  /*0fe0*/  DADD R2, R2, R8 ;  /* 0x0000000002027229 */ /* 0x008fd00000000008 */
[----:B------:R-:W-:Y:S01]  /*0ff0*/  DMUL R2, R2, 0.25 ;  /* 0x3fd0000002027828 */ /* 0x000fe20000000000 */
[----:B0-----:R-:W-:-:S06]  /*1000*/  IMAD.WIDE R4, R27, 0x8, R4 ;  /* 0x000000081b047825 */ /* 0x001fcc00078e0204 */
[----:B------:R-:W-:Y:S01]  /*1010*/  STG.E.64 desc[UR4][R4.64], R2 ;  /* 0x0000000204007986 */ /* 0x000fe2000c101b04 */
[----:B------:R-:W-:Y:S06]  /*1020*/  BAR.SYNC.DEFER_BLOCKING 0x0 ;  /* 0x0000000000007b1d */ /* 0x000fec0000010000 */
[----:B------:R-:W-:Y:S05]  /*1030*/  EXIT ;  /* 0x000000000000794d */ /* 0x000fea0003800000 */
.L_x_4:
[----:B------:R-:W-:-:S00]  /*1040*/  BRA `(.L_x_4) ;  /* 0xfffffffc00fc7947 */ /* 0x000fc0000383ffff */
[----:B------:R-:W-:-:S00]  /*1050*/  NOP ;  /* 0x0000000000007918 */ /* 0x000fc00000000000 */
        /* <DEDUP_REMOVED lines=10> */
.L_x_22:


//--------------------- .text._Z11matrix_initiiPdS_ --------------------------
	.section	.text._Z11matrix_initiiPdS_,"ax",@progbits
	.align	128
        .global         _Z11matrix_initiiPdS_
        .type           _Z11matrix_initiiPdS_,@function
        .size           _Z11matrix_initiiPdS_,(.L_x_21 - _Z11matrix_initiiPdS_)
        .other          _Z11matrix_initiiPdS_,@"STO_CUDA_ENTRY STV_DEFAULT"
_Z11matrix_initiiPdS_:
.text._Z11matrix_initiiPdS_:
[----:B------:R-:W-:Y:S01]  /*0000*/  LDC R1, c[0x0][0x37c] ;  /* 0x0000df00ff017b82 */ /* 0x000fe20000000800 */
[----:B------:R-:W0:Y:S01]  /*0010*/  LDCU UR4, c[0x0][0x384] ;  /* 0x00007080ff0477ac */ /* 0x000e220008000800 */
[----:B------:R-:W1:Y:S01]  /*0020*/  LDCU.64 UR6, c[0x0][0x358] ;  /* 0x00006b00ff0677ac */ /* 0x000e620008000a00 */
[----:B0-----:R-:W-:-:S05]  /*0030*/  IMAD.U32 R0, RZ, RZ, UR4 ;  /* 0x00000004ff007e24 */ /* 0x001fca000f8e00ff */
[----:B------:R-:W-:-:S13]  /*0040*/  ISETP.GE.AND P0, PT, R0, 0x1, PT ;  /* 0x000000010000780c */ /* 0x000fda0003f06270 */
[----:B-1----:R-:W-:Y:S05]  /*0050*/  @!P0 BRA `(.L_x_5) ;  /* 0x0000000400788947 */ /* 0x002fea0003800000 */
[----:B------:R-:W0:Y:S01]  /*0060*/  LDC.64 R2, c[0x0][0x388] ;  /* 0x0000e200ff027b82 */ /* 0x000e220000000a00 */
[C---:B------:R-:W-:Y:S01]  /*0070*/  LOP3.LUT R16, R0.reuse, 0x7, RZ, 0xc0, !PT ;  /* 0x0000000700107812 */ /* 0x040fe200078ec0ff */
[----:B------:R-:W-:Y:S01]  /*0080*/  IMAD.MOV.U32 R7, RZ, RZ, 0x1 ;  /* 0x00000001ff077424 */ /* 0x000fe200078e00ff */
[C---:B------:R-:W-:Y:S02]  /*0090*/  LOP3.LUT R6, R0.reuse, 0x7ffffff8, RZ, 0xc0, !PT ;  /* 0x7ffffff800067812 */ /* 0x040fe400078ec0ff */
[----:B------:R-:W-:Y:S01]  /*00a0*/  LOP3.LUT R5, R0, 0x3, RZ, 0xc0, !PT ;  /* 0x0000000300057812 */ /* 0x000fe200078ec0ff */
[----:B------:R-:W-:Y:S02]  /*00b0*/  VIADD R4, R16, 0xffffffff ;  /* 0xffffffff10047836 */ /* 0x000fe40000000000 */
[----:B------:R-:W-:-:S03]  /*00c0*/  IMAD.MOV R6, RZ, RZ, -R6 ;  /* 0x000000ffff067224 */ /* 0x000fc600078e0a06 */
[----:B------:R-:W-:Y:S02]  /*00d0*/  ISETP.GE.U32.AND P0, PT, R4, 0x3, PT ;  /* 0x000000030400780c */ /* 0x000fe40003f06070 */
[----:B------:R-:W-:Y:S02]  /*00e0*/  IADD3 R4, PT, PT, R0, 0x2, RZ ;  /* 0x0000000200047810 */ /* 0x000fe40007ffe0ff */
[----:B0-----:R-:W-:-:S05]  /*00f0*/  IADD3 R2, P1, PT, R2, 0x20, RZ ;  /* 0x0000002002027810 */ /* 0x001fca0007f3e0ff */
[----:B------:R-:W-:-:S08]  /*0100*/  IMAD.X R3, RZ, RZ, R3, P1 ;  /* 0x000000ffff037224 */ /* 0x000fd000008e0603 */
.L_x_11:
[----:B0-----:R-:W0:Y:S01]  /*0110*/  LDC R0, c[0x0][0x384] ;  /* 0x0000e100ff007b82 */ /* 0x001e220000000800 */
[----:B--2---:R-:W-:Y:S02]  /*0120*/  IMAD R9, R4, R7, RZ ;  /* 0x0000000704097224 */ /* 0x004fe400078e02ff */
[----:B------:R-:W-:Y:S01]  /*0130*/  IMAD.MOV.U32 R8, RZ, RZ, 0x1 ;  /* 0x00000001ff087424 */ /* 0x000fe200078e00ff */
[----:B0-----:R-:W-:Y:S02]  /*0140*/  ISETP.GE.U32.AND P2, PT, R0, 0x8, PT ;  /* 0x000000080000780c */ /* 0x001fe40003f46070 */
[C---:B------:R-:W-:Y:S02]  /*0150*/  ISETP.NE.AND P1, PT, R7.reuse, R0, PT ;  /* 0x000000000700720c */ /* 0x040fe40003f25270 */
[----:B------:R-:W-:-:S09]  /*0160*/  IADD3 R7, PT, PT, R7, 0x1, RZ ;  /* 0x0000000107077810 */ /* 0x000fd20007ffe0ff */
[----:B-1----:R-:W-:Y:S05]  /*0170*/  @!P2 BRA `(.L_x_6) ;  /* 0x000000000084a947 */ /* 0x002fea0003800000 */
[----:B------:R-:W0:Y:S01]  /*0180*/  LDC.64 R10, c[0x0][0x388] ;  /* 0x0000e200ff0a7b82 */ /* 0x000e220000000a00 */
[C---:B------:R-:W-:Y:S02]  /*0190*/  VIADD R15, R9.reuse, 0x1 ;  /* 0x00000001090f7836 */ /* 0x040fe40000000000 */
[----:B------:R-:W-:-:S04]  /*01a0*/  IMAD.WIDE.U32 R12, R9, 0x8, R2 ;  /* 0x00000008090c7825 */ /* 0x000fc800078e0002 */
[----:B------:R-:W-:Y:S02]  /*01b0*/  IMAD.MOV.U32 R14, RZ, RZ, R12 ;  /* 0x000000ffff0e7224 */ /* 0x000fe400078e000c */
[----:B------:R-:W-:Y:S02]  /*01c0*/  IMAD.MOV.U32 R8, RZ, RZ, RZ ;  /* 0x000000ffff087224 */ /* 0x000fe400078e00ff */
[----:B------:R-:W-:Y:S02]  /*01d0*/  IMAD.MOV.U32 R17, RZ, RZ, R6 ;  /* 0x000000ffff117224 */ /* 0x000fe400078e0006 */
[----:B0-----:R-:W-:-:S04]  /*01e0*/  IMAD.WIDE.U32 R10, R15, 0x8, R10 ;  /* 0x000000080f0a7825 */ /* 0x001fc800078e000a */
[----:B------:R-:W-:Y:S01]  /*01f0*/  IMAD.MOV.U32 R15, RZ, RZ, R13 ;  /* 0x000000ffff0f7224 */ /* 0x000fe200078e000d */
[----:B------:R-:W-:Y:S01]  /*0200*/  MOV R18, R10 ;  /* 0x0000000a00127202 */ /* 0x000fe20000000f00 */
[----:B------:R-:W-:-:S07]  /*0210*/  IMAD.MOV.U32 R19, RZ, RZ, R11 ;  /* 0x000000ffff137224 */ /* 0x000fce00078e000b */
.L_x_7:
[----:B-1----:R-:W-:Y:S02]  /*0220*/  HFMA2 R10, -RZ, RZ, 0, 0 ;  /* 0x00000000ff0a7431 */ /* 0x002fe400000001ff */
[----:B------:R-:W-:Y:S01]  /*0230*/  IMAD.MOV.U32 R12, RZ, RZ, R14 ;  /* 0x000000ffff0c7224 */ /* 0x000fe200078e000e */
[----:B------:R-:W-:Y:S01]  /*0240*/  MOV R13, R15 ;  /* 0x0000000f000d7202 */ /* 0x000fe20000000f00 */
[----:B------:R-:W-:Y:S01]  /*0250*/  IMAD.MOV.U32 R11, RZ, RZ, 0x3fe00000 ;  /* 0x3fe00000ff0b7424 */ /* 0x000fe200078e00ff */
[----:B------:R-:W-:Y:S01]  /*0260*/  IADD3 R17, PT, PT, R17, 0x8, RZ ;  /* 0x0000000811117810 */ /* 0x000fe20007ffe0ff */
[----:B------:R-:W-:Y:S01]  /*0270*/  IMAD.MOV.U32 R14, RZ, RZ, R18 ;  /* 0x000000ffff0e7224 */ /* 0x000fe200078e0012 */
[----:B------:R-:W-:Y:S01]  /*0280*/  IADD3 R18, P3, PT, R18, 0x40, RZ ;  /* 0x0000004012127810 */ /* 0x000fe20007f7e0ff */
[----:B------:R-:W-:Y:S01]  /*0290*/  IMAD.MOV.U32 R15, RZ, RZ, R19 ;  /* 0x000000ffff0f7224 */ /* 0x000fe200078e0013 */
[----:B------:R-:W-:Y:S01]  /*02a0*/  ISETP.NE.AND P2, PT, R17, RZ, PT ;  /* 0x000000ff1100720c */ /* 0x000fe20003f45270 */
[----:B------:R-:W-:Y:S01]  /*02b0*/  VIADD R8, R8, 0x8 ;  /* 0x0000000808087836 */ /* 0x000fe20000000000 */
[----:B------:R-:W-:-:S02]  /*02c0*/  IADD3.X R19, PT, PT, RZ, R19, RZ, P3, !PT ;  /* 0x00000013ff137210 */ /* 0x000fc40001ffe4ff */
[----:B------:R0:W-:Y:S04]  /*02d0*/  STG.E.64 desc[UR6][R14.64], R10 ;  /* 0x0000000a0e007986 */ /* 0x0001e8000c101b06 */
[----:B------:R1:W-:Y:S04]  /*02e0*/  STG.E.64 desc[UR6][R12.64+-0x10], R10 ;  /* 0xfffff00a0c007986 */ /* 0x0003e8000c101b06 */
[----:B------:R1:W-:Y:S04]  /*02f0*/  STG.E.64 desc[UR6][R12.64+-0x8], R10 ;  /* 0xfffff80a0c007986 */ /* 0x0003e8000c101b06 */
[----:B------:R1:W-:Y:S01]  /*0300*/  STG.E.64 desc[UR6][R12.64], R10 ;  /* 0x0000000a0c007986 */ /* 0x0003e2000c101b06 */
[----:B0-----:R-:W-:-:S03]  /*0310*/  IADD3 R14, P4, PT, R12, 0x40, RZ ;  /* 0x000000400c0e7810 */ /* 0x001fc60007f9e0ff */
[----:B------:R1:W-:Y:S02]  /*0320*/  STG.E.64 desc[UR6][R12.64+0x8], R10 ;  /* 0x0000080a0c007986 */ /* 0x0003e4000c101b06 */
[----:B------:R-:W-:Y:S02]  /*0330*/  IMAD.X R15, RZ, RZ, R13, P4 ;  /* 0x000000ffff0f7224 */ /* 0x000fe400020e060d */
[----:B------:R1:W-:Y:S04]  /*0340*/  STG.E.64 desc[UR6][R12.64+0x10], R10 ;  /* 0x0000100a0c007986 */ /* 0x0003e8000c101b06 */
[----:B------:R1:W-:Y:S04]  /*0350*/  STG.E.64 desc[UR6][R12.64+0x18], R10 ;  /* 0x0000180a0c007986 */ /* 0x0003e8000c101b06 */
[----:B------:R1:W-:Y:S01]  /*0360*/  STG.E.64 desc[UR6][R12.64+0x20], R10 ;  /* 0x0000200a0c007986 */ /* 0x0003e2000c101b06 */
[----:B------:R-:W-:Y:S05]  /*0370*/  @P2 BRA `(.L_x_7) ;  /* 0xfffffffc00a82947 */ /* 0x000fea000383ffff */
[----:B------:R-:W-:-:S07]  /*0380*/  VIADD R8, R8, 0x1 ;  /* 0x0000000108087836 */ /* 0x000fce0000000000 */
.L_x_6:
[----:B------:R-:W-:-:S13]  /*0390*/  ISETP.NE.AND P2, PT, R16, RZ, PT ;  /* 0x000000ff1000720c */ /* 0x000fda0003f45270 */
[----:B------:R-:W-:Y:S05]  /*03a0*/  @!P2 BRA `(.L_x_8) ;  /* 0x0000000000a0a947 */ /* 0x000fea0003800000 */
[----:B------:R-:W-:Y:S01]  /*03b0*/  ISETP.NE.AND P2, PT, R5, RZ, PT ;  /* 0x000000ff0500720c */ /* 0x000fe20003f45270 */
[----:B------:R-:W-:-:S12]  /*03c0*/  @!P0 BRA `(.L_x_9) ;  /* 0x00000000003c8947 */ /* 0x000fd80003800000 */
[----:B-1----:R-:W0:Y:S01]  /*03d0*/  LDC.64 R10, c[0x0][0x388] ;  /* 0x0000e200ff0a7b82 */ /* 0x002e220000000a00 */
[C---:B------:R-:W-:Y:S01]  /*03e0*/  IADD3 R17, P3, PT, R9.reuse, R8, RZ ;  /* 0x0000000809117210 */ /* 0x040fe20007f7e0ff */
[----:B------:R-:W-:Y:S01]  /*03f0*/  IMAD.IADD R15, R9, 0x1, R8 ;  /* 0x00000001090f7824 */ /* 0x000fe200078e0208 */
[----:B------:R-:W-:Y:S01]  /*0400*/  IADD3 R8, PT, PT, R8, 0x4, RZ ;  /* 0x0000000408087810 */ /* 0x000fe20007ffe0ff */
[----:B------:R-:W-:Y:S01]  /*0410*/  IMAD.MOV.U32 R14, RZ, RZ, 0x0 ;  /* 0x00000000ff0e7424 */ /* 0x000fe200078e00ff */
[----:B------:R-:W-:-:S03]  /*0420*/  IADD3.X R18, PT, PT, RZ, RZ, RZ, P3, !PT ;  /* 0x000000ffff127210 */ /* 0x000fc60001ffe4ff */
[----:B------:R-:W1:Y:S01]  /*0430*/  LDC.64 R12, c[0x0][0x388] ;  /* 0x0000e200ff0c7b82 */ /* 0x000e620000000a00 */
[----:B0-----:R-:W-:-:S04]  /*0440*/  LEA R10, P3, R17, R10, 0x3 ;  /* 0x0000000a110a7211 */ /* 0x001fc800078618ff */
[----:B------:R-:W-:Y:S01]  /*0450*/  LEA.HI.X R11, R17, R11, R18, 0x3, P3 ;  /* 0x0000000b110b7211 */ /* 0x000fe200018f1c12 */
[----:B-1----:R-:W-:-:S04]  /*0460*/  IMAD.WIDE.U32 R12, R15, 0x8, R12 ;  /* 0x000000080f0c7825 */ /* 0x002fc800078e000c */
[----:B------:R-:W-:-:S05]  /*0470*/  IMAD.MOV.U32 R15, RZ, RZ, 0x3fe00000 ;  /* 0x3fe00000ff0f7424 */ /* 0x000fca00078e00ff */
[----:B------:R0:W-:Y:S04]  /*0480*/  STG.E.64 desc[UR6][R12.64], R14 ;  /* 0x0000000e0c007986 */ /* 0x0001e8000c101b06 */
[----:B------:R0:W-:Y:S04]  /*0490*/  STG.E.64 desc[UR6][R10.64+0x8], R14 ;  /* 0x0000080e0a007986 */ /* 0x0001e8000c101b06 */
[----:B------:R0:W-:Y:S04]  /*04a0*/  STG.E.64 desc[UR6][R10.64+0x10], R14 ;  /* 0x0000100e0a007986 */ /* 0x0001e8000c101b06 */
[----:B------:R0:W-:Y:S02]  /*04b0*/  STG.E.64 desc[UR6][R10.64+0x18], R14 ;  /* 0x0000180e0a007986 */ /* 0x0001e4000c101b06 */
.L_x_9:
[----:B------:R-:W-:Y:S05]  /*04c0*/  @!P2 BRA `(.L_x_8) ;  /* 0x000000000058a947 */ /* 0x000fea0003800000 */
[----:B------:R-:W-:Y:S02]  /*04d0*/  LOP3.LUT P2, RZ, R0, 0x1, RZ, 0xc0, !PT ;  /* 0x0000000100ff7812 */ /* 0x000fe4000784c0ff */
[----:B------:R-:W-:-:S11]  /*04e0*/  ISETP.NE.AND P3, PT, R5, 0x1, PT ;  /* 0x000000010500780c */ /* 0x000fd60003f65270 */
[----:B01----:R-:W0:Y:S02]  /*04f0*/  @P2 LDC.64 R12, c[0x0][0x388] ;  /* 0x0000e200ff0c2b82 */ /* 0x003e240000000a00 */
[----:B------:R-:W-:Y:S05]  /*0500*/  @!P3 BRA `(.L_x_10) ;  /* 0x000000000034b947 */ /* 0x000fea0003800000 */
[----:B------:R-:W1:Y:S01]  /*0510*/  LDC.64 R10, c[0x0][0x388] ;  /* 0x0000e200ff0a7b82 */ /* 0x000e620000000a00 */
[C---:B------:R-:W-:Y:S01]  /*0520*/  IADD3 R20, P3, PT, R9.reuse, R8, RZ ;  /* 0x0000000809147210 */ /* 0x040fe20007f7e0ff */
[----:B------:R-:W-:Y:S02]  /*0530*/  IMAD.IADD R17, R9, 0x1, R8 ;  /* 0x0000000109117824 */ /* 0x000fe400078e0208 */
[----:B------:R-:W-:Y:S02]  /*0540*/  HFMA2 R18, -RZ, RZ, 0, 0 ;  /* 0x00000000ff127431 */ /* 0x000fe400000001ff */
[----:B------:R-:W-:Y:S02]  /*0550*/  IMAD.MOV.U32 R19, RZ, RZ, 0x3fe00000 ;  /* 0x3fe00000ff137424 */ /* 0x000fe400078e00ff */
[----:B------:R-:W-:Y:S01]  /*0560*/  IMAD.X R21, RZ, RZ, RZ, P3 ;  /* 0x000000ffff157224 */ /* 0x000fe200018e06ff */
[----:B------:R-:W2:Y:S01]  /*0570*/  LDC.64 R14, c[0x0][0x388] ;  /* 0x0000e200ff0e7b82 */ /* 0x000ea20000000a00 */
[----:B------:R-:W-:Y:S01]  /*0580*/  VIADD R8, R8, 0x2 ;  /* 0x0000000208087836 */ /* 0x000fe20000000000 */
[----:B-1----:R-:W-:-:S04]  /*0590*/  LEA R10, P3, R20, R10, 0x3 ;  /* 0x0000000a140a7211 */ /* 0x002fc800078618ff */
[----:B------:R-:W-:Y:S01]  /*05a0*/  LEA.HI.X R11, R20, R11, R21, 0x3, P3 ;  /* 0x0000000b140b7211 */ /* 0x000fe200018f1c15 */
[----:B--2---:R-:W-:-:S05]  /*05b0*/  IMAD.WIDE.U32 R14, R17, 0x8, R14 ;  /* 0x00000008110e7825 */ /* 0x004fca00078e000e */
[----:B------:R1:W-:Y:S04]  /*05c0*/  STG.E.64 desc[UR6][R14.64], R18 ;  /* 0x000000120e007986 */ /* 0x0003e8000c101b06 */
[----:B------:R1:W-:Y:S02]  /*05d0*/  STG.E.64 desc[UR6][R10.64+0x8], R18 ;  /* 0x000008120a007986 */ /* 0x0003e4000c101b06 */
.L_x_10:
[----:B-1----:R-:W-:Y:S01]  /*05e0*/  @P2 IADD3 R11, PT, PT, R9, R8, RZ ;  /* 0x00000008090b2210 */ /* 0x002fe20007ffe0ff */
[----:B------:R-:W-:Y:S02]  /*05f0*/  @P2 IMAD.MOV.U32 R8, RZ, RZ, 0x0 ;  /* 0x00000000ff082424 */ /* 0x000fe400078e00ff */
[----:B------:R-:W-:Y:S02]  /*0600*/  @P2 IMAD.MOV.U32 R9, RZ, RZ, 0x3fe00000 ;  /* 0x3fe00000ff092424 */ /* 0x000fe400078e00ff */
[----:B0-----:R-:W-:-:S05]  /*0610*/  @P2 IMAD.WIDE.U32 R12, R11, 0x8, R12 ;  /* 0x000000080b0c2825 */ /* 0x001fca00078e000c */
[----:B------:R2:W-:Y:S02]  /*0620*/  @P2 STG.E.64 desc[UR6][R12.64], R8 ;  /* 0x000000080c002986 */ /* 0x0005e4000c101b06 */
.L_x_8:
[----:B------:R-:W-:Y:S05]  /*0630*/  @P1 BRA `(.L_x_11) ;  /* 0xfffffff800b41947 */ /* 0x000fea000383ffff */
.L_x_5:
[----:B012---:R-:W-:Y:S01]  /*0640*/  IADD3 R12, PT, PT, R0, 0x1, RZ ;  /* 0x00000001000c7810 */ /* 0x007fe20007ffe0ff */
[----:B------:R-:W-:Y:S01]  /*0650*/  IMAD.MOV.U32 R2, RZ, RZ, 0x1 ;  /* 0x00000001ff027424 */ /* 0x000fe200078e00ff */
[----:B------:R-:W-:Y:S06]  /*0660*/  BAR.SYNC.DEFER_BLOCKING 0x0 ;  /* 0x0000000000007b1d */ /* 0x000fec0000010000 */
[----:B------:R-:W0:Y:S08]  /*0670*/  I2F.F64 R4, R12 ;  /* 0x0000000c00047312 */ /* 0x000e300000201c00 */
[----:B0-----:R-:W0:Y:S02]  /*0680*/  MUFU.RCP64H R3, R5 ;  /* 0x0000000500037308 */ /* 0x001e240000001800 */
[----:B0-----:R-:W-:-:S08]  /*0690*/  DFMA R6, -R4, R2, 1 ;  /* 0x3ff000000406742b */ /* 0x001fd00000000102 */
[----:B------:R-:W-:-:S08]  /*06a0*/  DFMA R6, R6, R6, R6 ;  /* 0x000000060606722b */ /* 0x000fd00000000006 */
[----:B------:R-:W-:-:S08]  /*06b0*/  DFMA R6, R2, R6, R2 ;  /* 0x000000060206722b */ /* 0x000fd00000000002 */
[----:B------:R-:W-:-:S08]  /*06c0*/  DFMA R2, -R4, R6, 1 ;  /* 0x3ff000000402742b */ /* 0x000fd00000000106 */
[----:B------:R-:W-:-:S08]  /*06d0*/  DFMA R2, R6, R2, R6 ;  /* 0x000000020602722b */ /* 0x000fd00000000006 */
[----:B------:R-:W-:-:S08]  /*06e0*/  DMUL R6, R2, 100 ;  /* 0x4059000002067828 */ /* 0x000fd00000000000 */
[----:B------:R-:W-:-:S08]  /*06f0*/  DFMA R8, -R4, R6, 100 ;  /* 0x405900000408742b */ /* 0x000fd00000000106 */
[----:B------:R-:W-:-:S10]  /*0700*/  DFMA R2, R2, R8, R6 ;  /* 0x000000080202722b */ /* 0x000fd40000000006 */
[----:B------:R-:W-:-:S05]  /*0710*/  FFMA R0, RZ, R5, R3 ;  /* 0x00000005ff007223 */ /* 0x000fca0000000003 */
[----:B------:R-:W-:-:S13]  /*0720*/  FSETP.GT.AND P0, PT, |R0|, 1.469367938527859385e-39, PT ;  /* 0x001000000000780b */ /* 0x000fda0003f04200 */
[----:B------:R-:W-:Y:S05]  /*0730*/  @P0 BRA `(.L_x_12) ;  /* 0x0000000000100947 */ /* 0x000fea0003800000 */
[----:B------:R-:W-:-:S07]  /*0740*/  MOV R0, 0x760 ;  /* 0x0000076000007802 */ /* 0x000fce0000000f00 */
[----:B------:R-:W-:Y:S05]  /*0750*/  CALL.REL.NOINC `($__internal_0_$__cuda_sm20_div_rn_f64_full) ;  /* 0x0000000400b47944 */ /* 0x000fea0003c00000 */
[----:B------:R-:W-:Y:S01]  /*0760*/  IMAD.MOV.U32 R2, RZ, RZ, R10 ;  /* 0x000000ffff027224 */ /* 0x000fe200078e000a */
[----:B------:R-:W-:-:S07]  /*0770*/  MOV R3, R11 ;  /* 0x0000000b00037202 */ /* 0x000fce0000000f00 */
.L_x_12:
[----:B------:R-:W0:Y:S02]  /*0780*/  LDC R0, c[0x0][0x384] ;  /* 0x0000e100ff007b82 */ /* 0x000e240000000800 */
[----:B0-----:R-:W-:-:S13]  /*0790*/  ISETP.GE.AND P0, PT, R0, RZ, PT ;  /* 0x000000ff0000720c */ /* 0x001fda0003f06270 */
[----:B------:R-:W-:Y:S05]  /*07a0*/  @!P0 BRA `(.L_x_13) ;  /* 0x0000000400988947 */ /* 0x000fea0003800000 */
[C---:B------:R-:W-:Y:S01]  /*07b0*/  ISETP.GE.U32.AND P0, PT, R0.reuse, 0x3, PT ;  /* 0x000000030000780c */ /* 0x040fe20003f06070 */
[----:B------:R-:W-:Y:S01]  /*07c0*/  VIADD R5, R0, 0x2 ;  /* 0x0000000200057836 */ /* 0x000fe20000000000 */
[----:B------:R-:W-:Y:S01]  /*07d0*/  UMOV UR4, 0x1 ;  /* 0x0000000100047882 */ /* 0x000fe20000000000 */
[----:B------:R-:W-:Y:S02]  /*07e0*/  LOP3.LUT P1, R4, R12, 0x3, RZ, 0xc0, !PT ;  /* 0x000000030c047812 */ /* 0x000fe4000782c0ff */
[----:B------:R-:W-:-:S08]  /*07f0*/  IMAD R6, R5, R12, R12 ;  /* 0x0000000c05067224 */ /* 0x000fd000078e020c */
[----:B------:R-:W-:Y:S05]  /*0800*/  @!P0 BRA `(.L_x_14) ;  /* 0x0000000000cc8947 */ /* 0x000fea0003800000 */
[----:B------:R-:W0:Y:S01]  /*0810*/  LDC.64 R10, c[0x0][0x388] ;  /* 0x0000e200ff0a7b82 */ /* 0x000e220000000a00 */
[----:B------:R-:W-:Y:S01]  /*0820*/  HFMA2 R13, -RZ, RZ, 1.984375, 0 ;  /* 0x3ff00000ff0d7431 */ /* 0x000fe200000001ff */
[----:B------:R-:W-:Y:S01]  /*0830*/  LOP3.LUT R7, R12, 0xfffffffc, RZ, 0xc0, !PT ;  /* 0xfffffffc0c077812 */ /* 0x000fe200078ec0ff */
[----:B------:R-:W-:Y:S01]  /*0840*/  IMAD.MOV.U32 R12, RZ, RZ, 0x0 ;  /* 0x00000000ff0c7424 */ /* 0x000fe200078e00ff */
[----:B------:R-:W-:-:S04]  /*0850*/  UMOV UR4, 0x1 ;  /* 0x0000000100047882 */ /* 0x000fc80000000000 */
[----:B------:R-:W1:Y:S02]  /*0860*/  LDC.64 R8, c[0x0][0x390] ;  /* 0x0000e400ff087b82 */ /* 0x000e640000000a00 */
.L_x_15:
[----:B------:R-:W-:Y:S02]  /*0870*/  UIADD3 UR5, UPT, UPT, UR4, 0x1, URZ ;  /* 0x0000000104057890 */ /* 0x000fe4000fffe0ff */
[----:B--2---:R-:W-:Y:S01]  /*0880*/  IMAD R27, R5, UR4, RZ ;  /* 0x00000004051b7c24 */ /* 0x004fe2000f8e02ff */
[C---:B------:R-:W-:Y:S01]  /*0890*/  DMUL R28, R12.reuse, R2 ;  /* 0x000000020c1c7228 */ /* 0x040fe20000000000 */
[----:B------:R-:W-:Y:S01]  /*08a0*/  VIADD R21, R6, -UR4 ;  /* 0x8000000406157c36 */ /* 0x000fe20008000000 */
[----:B------:R-:W-:Y:S01]  /*08b0*/  DADD R12, R12, 4 ;  /* 0x401000000c0c7429 */ /* 0x000fe20000000000 */
[----:B0-----:R-:W-:-:S03]  /*08c0*/  IMAD.WIDE.U32 R16, R27, 0x8, R10 ;  /* 0x000000081b107825 */ /* 0x001fc600078e000a */
[----:B------:R-:W0:Y:S01]  /*08d0*/  I2F.F64.U32 R22, UR5 ;  /* 0x0000000500167d12 */ /* 0x000e220008201800 */
[----:B------:R-:W-:Y:S01]  /*08e0*/  UIADD3 UR5, UPT, UPT, UR4, 0x2, URZ ;  /* 0x0000000204057890 */ /* 0x000fe2000fffe0ff */
[----:B------:R-:W-:Y:S01]  /*08f0*/  IMAD.WIDE R14, R21, 0x8, R10 ;  /* 0x00000008150e7825 */ /* 0x000fe200078e020a */
[----:B------:R2:W-:Y:S03]  /*0900*/  STG.E.64 desc[UR6][R16.64], R28 ;  /* 0x0000001c10007986 */ /* 0x0005e6000c101b06 */
[----:B-1----:R-:W-:Y:S01]  /*0910*/  IMAD.WIDE.U32 R18, R27, 0x8, R8 ;  /* 0x000000081b127825 */ /* 0x002fe200078e0008 */
[----:B------:R-:W-:Y:S03]  /*0920*/  STG.E.64 desc[UR6][R14.64], R28 ;  /* 0x0000001c0e007986 */ /* 0x000fe6000c101b06 */
[----:B------:R-:W-:Y:S01]  /*0930*/  IMAD.IADD R27, R5, 0x1, R27 ;  /* 0x00000001051b7824 */ /* 0x000fe200078e021b */
[----:B------:R1:W-:Y:S03]  /*0940*/  STG.E.64 desc[UR6][R18.64], R28 ;  /* 0x0000001c12007986 */ /* 0x0003e6000c101b06 */
[----:B------:R-:W-:Y:S01]  /*0950*/  IMAD.WIDE.U32 R24, R27, 0x8, R8 ;  /* 0x000000081b187825 */ /* 0x000fe200078e0008 */
[----:B0-----:R-:W-:-:S03]  /*0960*/  DMUL R22, R22, R2 ;  /* 0x0000000216167228 */ /* 0x001fc60000000000 */
[----:B--2---:R-:W-:-:S04]  /*0970*/  IMAD.WIDE R16, R21, 0x8, R8 ;  /* 0x0000000815107825 */ /* 0x004fc800078e0208 */
[----:B------:R-:W-:Y:S01]  /*0980*/  IMAD.WIDE.U32 R20, R27, 0x8, R10 ;  /* 0x000000081b147825 */ /* 0x000fe200078e000a */
[----:B------:R-:W-:Y:S01]  /*0990*/  STG.E.64 desc[UR6][R16.64], R28 ;  /* 0x0000001c10007986 */ /* 0x000fe2000c101b06 */
[----:B-1----:R-:W0:Y:S01]  /*09a0*/  I2F.F64.U32 R18, UR5 ;  /* 0x0000000500127d12 */ /* 0x002e220008201800 */
[----:B------:R-:W-:Y:S02]  /*09b0*/  UIADD3 UR5, UPT, UPT, UR4, 0x3, URZ ;  /* 0x0000000304057890 */ /* 0x000fe4000fffe0ff */
[----:B------:R1:W-:Y:S01]  /*09c0*/  STG.E.64 desc[UR6][R20.64], R22 ;  /* 0x0000001614007986 */ /* 0x0003e2000c101b06 */
[----:B------:R-:W-:-:S03]  /*09d0*/  UIADD3 UR4, UPT, UPT, UR4, 0x4, URZ ;  /* 0x0000000404047890 */ /* 0x000fc6000fffe0ff */
[----:B------:R-:W-:Y:S01]  /*09e0*/  STG.E.64 desc[UR6][R14.64+-0x8], R22 ;  /* 0xfffff8160e007986 */ /* 0x000fe2000c101b06 */
[----:B------:R-:W-:-:S03]  /*09f0*/  ISETP.NE.AND P0, PT, R7, UR5, PT ;  /* 0x0000000507007c0c */ /* 0x000fc6000bf05270 */
[----:B------:R2:W-:Y:S04]  /*0a00*/  STG.E.64 desc[UR6][R24.64], R22 ;  /* 0x0000001618007986 */ /* 0x0005e8000c101b06 */
[----:B------:R3:W-:Y:S01]  /*0a10*/  STG.E.64 desc[UR6][R16.64+-0x8], R22 ;  /* 0xfffff81610007986 */ /* 0x0007e2000c101b06 */
[----:B0-----:R-:W-:Y:S01]  /*0a20*/  DMUL R18, R18, R2 ;  /* 0x0000000212127228 */ /* 0x001fe20000000000 */
[----:B-1----:R-:W0:Y:S01]  /*0a30*/  I2F.F64.U32 R20, UR5 ;  /* 0x0000000500147d12 */ /* 0x002e220008201800 */
[----:B--2---:R-:W-:-:S05]  /*0a40*/  IADD3 R25, PT, PT, R5, R27, RZ ;  /* 0x0000001b05197210 */ /* 0x004fca0007ffe0ff */
[----:B------:R-:W-:Y:S01]  /*0a50*/  IMAD.WIDE.U32 R28, R25, 0x8, R10 ;  /* 0x00000008191c7825 */ /* 0x000fe200078e000a */
[----:B0-----:R-:W-:-:S03]  /*0a60*/  DMUL R20, R20, R2 ;  /* 0x0000000214147228 */ /* 0x001fc60000000000 */
[----:B------:R-:W-:Y:S01]  /*0a70*/  IMAD.WIDE.U32 R26, R25, 0x8, R8 ;  /* 0x00000008191a7825 */ /* 0x000fe200078e0008 */
[----:B------:R2:W-:Y:S03]  /*0a80*/  STG.E.64 desc[UR6][R28.64], R18 ;  /* 0x000000121c007986 */ /* 0x0005e6000c101b06 */
[----:B------:R-:W-:Y:S01]  /*0a90*/  IMAD.IADD R25, R5, 0x1, R25 ;  /* 0x0000000105197824 */ /* 0x000fe200078e0219 */
[----:B------:R2:W-:Y:S03]  /*0aa0*/  STG.E.64 desc[UR6][R14.64+-0x10], R18 ;  /* 0xfffff0120e007986 */ /* 0x0005e6000c101b06 */
[C---:B---3--:R-:W-:Y:S01]  /*0ab0*/  IMAD.WIDE.U32 R22, R25.reuse, 0x8, R10 ;  /* 0x0000000819167825 */ /* 0x048fe200078e000a */
[----:B------:R2:W-:Y:S03]  /*0ac0*/  STG.E.64 desc[UR6][R26.64], R18 ;  /* 0x000000121a007986 */ /* 0x0005e6000c101b06 */
[----:B------:R-:W-:Y:S01]  /*0ad0*/  IMAD.WIDE.U32 R24, R25, 0x8, R8 ;  /* 0x0000000819187825 */ /* 0x000fe200078e0008 */
[----:B------:R2:W-:Y:S04]  /*0ae0*/  STG.E.64 desc[UR6][R16.64+-0x10], R18 ;  /* 0xfffff01210007986 */ /* 0x0005e8000c101b06 */
[----:B------:R2:W-:Y:S04]  /*0af0*/  STG.E.64 desc[UR6][R22.64], R20 ;  /* 0x0000001416007986 */ /* 0x0005e8000c101b06 */
[----:B------:R2:W-:Y:S04]  /*0b00*/  STG.E.64 desc[UR6][R14.64+-0x18], R20 ;  /* 0xffffe8140e007986 */ /* 0x0005e8000c101b06 */
[----:B------:R2:W-:Y:S04]  /*0b10*/  STG.E.64 desc[UR6][R24.64], R20 ;  /* 0x0000001418007986 */ /* 0x0005e8000c101b06 */
[----:B------:R2:W-:Y:S01]  /*0b20*/  STG.E.64 desc[UR6][R16.64+-0x18], R20 ;  /* 0xffffe81410007986 */ /* 0x0005e2000c101b06 */
[----:B------:R-:W-:Y:S05]  /*0b30*/  @P0 BRA `(.L_x_15) ;  /* 0xfffffffc004c0947 */ /* 0x000fea000383ffff */
.L_x_14:
[----:B------:R-:W-:Y:S05]  /*0b40*/  @!P1 BRA `(.L_x_13) ;  /* 0x0000000000b09947 */ /* 0x000fea0003800000 */
[----:B------:R-:W-:Y:S02]  /*0b50*/  ISETP.NE.AND P0, PT, R4, 0x1, PT ;  /* 0x000000010400780c */ /* 0x000fe40003f05270 */
[----:B------:R-:W-:-:S04]  /*0b60*/  LOP3.LUT R0, R0, 0x1, RZ, 0xc0, !PT ;  /* 0x0000000100007812 */ /* 0x000fc800078ec0ff */
[----:B------:R-:W-:-:S07]  /*0b70*/  ISETP.NE.U32.AND P1, PT, R0, 0x1, PT ;  /* 0x000000010000780c */ /* 0x000fce0003f25070 */
[----:B------:R-:W-:Y:S06]  /*0b80*/  @!P0 BRA `(.L_x_16) ;  /* 0x0000000000648947 */ /* 0x000fec0003800000 */
[----:B------:R-:W0:Y:S01]  /*0b90*/  LDC.64 R12, c[0x0][0x388] ;  /* 0x0000e200ff0c7b82 */ /* 0x000e220000000a00 */
[----:B------:R-:W-:Y:S02]  /*0ba0*/  UIADD3 UR5, UPT, UPT, UR4, 0x1, URZ ;  /* 0x0000000104057890 */ /* 0x000fe4000fffe0ff */
[----:B------:R-:W1:Y:S01]  /*0bb0*/  I2F.F64.U32 R10, UR4 ;  /* 0x00000004000a7d12 */ /* 0x000e620008201800 */
[C---:B--2---:R-:W-:Y:S02]  /*0bc0*/  IMAD R17, R5.reuse, UR4, RZ ;  /* 0x0000000405117c24 */ /* 0x044fe4000f8e02ff */
[----:B------:R-:W-:Y:S01]  /*0bd0*/  VIADD R7, R6, -UR4 ;  /* 0x8000000406077c36 */ /* 0x000fe20008000000 */
[----:B------:R-:W-:Y:S01]  /*0be0*/  UIADD3 UR4, UPT, UPT, UR4, 0x2, URZ ;  /* 0x0000000204047890 */ /* 0x000fe2000fffe0ff */
[----:B------:R-:W2:Y:S01]  /*0bf0*/  LDC.64 R8, c[0x0][0x390] ;  /* 0x0000e400ff087b82 */ /* 0x000ea20000000a00 */
[----:B------:R-:W-:Y:S02]  /*0c00*/  IADD3 R25, PT, PT, R5, R17, RZ ;  /* 0x0000001105197210 */ /* 0x000fe40007ffe0ff */
[----:B------:R-:W3:Y:S01]  /*0c10*/  I2F.F64.U32 R20, UR5 ;  /* 0x0000000500147d12 */ /* 0x000ee20008201800 */
[-C--:B-1----:R-:W-:Y:S01]  /*0c20*/  DMUL R10, R10, R2.reuse ;  /* 0x000000020a0a7228 */ /* 0x082fe20000000000 */
[----:B0-----:R-:W-:Y:S01]  /*0c30*/  IMAD.WIDE.U32 R18, R17, 0x8, R12 ;  /* 0x0000000811127825 */ /* 0x001fe200078e000c */
[----:B---3--:R-:W-:-:S03]  /*0c40*/  DMUL R22, R20, R2 ;  /* 0x0000000214167228 */ /* 0x008fc60000000000 */
[----:B------:R-:W-:Y:S02]  /*0c50*/  IMAD.WIDE R14, R7, 0x8, R12 ;  /* 0x00000008070e7825 */ /* 0x000fe400078e020c */
[----:B------:R0:W-:Y:S02]  /*0c60*/  STG.E.64 desc[UR6][R18.64], R10 ;  /* 0x0000000a12007986 */ /* 0x0001e4000c101b06 */
[--C-:B--2---:R-:W-:Y:S02]  /*0c70*/  IMAD.WIDE.U32 R16, R17, 0x8, R8.reuse ;  /* 0x0000000811107825 */ /* 0x104fe400078e0008 */
[----:B------:R0:W-:Y:S02]  /*0c80*/  STG.E.64 desc[UR6][R14.64], R10 ;  /* 0x0000000a0e007986 */ /* 0x0001e4000c101b06 */
[----:B------:R-:W-:Y:S02]  /*0c90*/  IMAD.WIDE R20, R7, 0x8, R8 ;  /* 0x0000000807147825 */ /* 0x000fe400078e0208 */
[----:B------:R0:W-:Y:S02]  /*0ca0*/  STG.E.64 desc[UR6][R16.64], R10 ;  /* 0x0000000a10007986 */ /* 0x0001e4000c101b06 */
[----:B------:R-:W-:-:S02]  /*0cb0*/  IMAD.WIDE.U32 R12, R25, 0x8, R12 ;  /* 0x00000008190c7825 */ /* 0x000fc400078e000c */
[----:B------:R0:W-:Y:S02]  /*0cc0*/  STG.E.64 desc[UR6][R20.64], R10 ;  /* 0x0000000a14007986 */ /* 0x0001e4000c101b06 */
[----:B------:R-:W-:Y:S02]  /*0cd0*/  IMAD.WIDE.U32 R8, R25, 0x8, R8 ;  /* 0x0000000819087825 */ /* 0x000fe400078e0008 */
[----:B------:R0:W-:Y:S04]  /*0ce0*/  STG.E.64 desc[UR6][R12.64], R22 ;  /* 0x000000160c007986 */ /* 0x0001e8000c101b06 */
[----:B------:R0:W-:Y:S04]  /*0cf0*/  STG.E.64 desc[UR6][R14.64+-0x8], R22 ;  /* 0xfffff8160e007986 */ /* 0x0001e8000c101b06 */
[----:B------:R0:W-:Y:S04]  /*0d00*/  STG.E.64 desc[UR6][R8.64], R22 ;  /* 0x0000001608007986 */ /* 0x0001e8000c101b06 */
[----:B------:R0:W-:Y:S02]  /*0d10*/  STG.E.64 desc[UR6][R20.64+-0x8], R22 ;  /* 0xfffff81614007986 */ /* 0x0001e4000c101b06 */
.L_x_16:
[----:B------:R-:W-:Y:S05]  /*0d20*/  @!P1 BRA `(.L_x_13) ;  /* 0x0000000000389947 */ /* 0x000fea0003800000 */
[----:B0-----:R-:W0:Y:S01]  /*0d30*/  LDC.64 R10, c[0x0][0x388] ;  /* 0x0000e200ff0a7b82 */ /* 0x001e220000000a00 */
[----:B------:R-:W1:Y:S01]  /*0d40*/  I2F.F64.U32 R8, UR4 ;  /* 0x0000000400087d12 */ /* 0x000e620008201800 */
[----:B------:R-:W-:Y:S02]  /*0d50*/  IMAD R7, R5, UR4, RZ ;  /* 0x0000000405077c24 */ /* 0x000fe4000f8e02ff */
[----:B--2---:R-:W-:-:S04]  /*0d60*/  VIADD R15, R6, -UR4 ;  /* 0x80000004060f7c36 */ /* 0x004fc80008000000 */
[----:B------:R-:W2:Y:S01]  /*0d70*/  LDC.64 R12, c[0x0][0x390] ;  /* 0x0000e400ff0c7b82 */ /* 0x000ea20000000a00 */
[----:B-1----:R-:W-:Y:S01]  /*0d80*/  DMUL R8, R8, R2 ;  /* 0x0000000208087228 */ /* 0x002fe20000000000 */
[----:B0-----:R-:W-:-:S04]  /*0d90*/  IMAD.WIDE.U32 R2, R7, 0x8, R10 ;  /* 0x0000000807027825 */ /* 0x001fc800078e000a */
[----:B------:R-:W-:Y:S02]  /*0da0*/  IMAD.WIDE R4, R15, 0x8, R10 ;  /* 0x000000080f047825 */ /* 0x000fe400078e020a */
[----:B------:R1:W-:Y:S02]  /*0db0*/  STG.E.64 desc[UR6][R2.64], R8 ;  /* 0x0000000802007986 */ /* 0x0003e4000c101b06 */
[--C-:B--2---:R-:W-:Y:S02]  /*0dc0*/  IMAD.WIDE.U32 R6, R7, 0x8, R12.reuse ;  /* 0x0000000807067825 */ /* 0x104fe400078e000c */
[----:B------:R1:W-:Y:S02]  /*0dd0*/  STG.E.64 desc[UR6][R4.64], R8 ;  /* 0x0000000804007986 */ /* 0x0003e4000c101b06 */
[----:B------:R-:W-:Y:S02]  /*0de0*/  IMAD.WIDE R10, R15, 0x8, R12 ;  /* 0x000000080f0a7825 */ /* 0x000fe400078e020c */
[----:B------:R1:W-:Y:S04]  /*0df0*/  STG.E.64 desc[UR6][R6.64], R8 ;  /* 0x0000000806007986 */ /* 0x0003e8000c101b06 */
[----:B------:R1:W-:Y:S02]  /*0e00*/  STG.E.64 desc[UR6][R10.64], R8 ;  /* 0x000000080a007986 */ /* 0x0003e4000c101b06 */
.L_x_13:
[----:B------:R-:W-:Y:S06]  /*0e10*/  BAR.SYNC.DEFER_BLOCKING 0x0 ;  /* 0x0000000000007b1d */ /* 0x000fec0000010000 */
[----:B------:R-:W-:Y:S05]  /*0e20*/  EXIT ;  /* 0x000000000000794d */ /* 0x000fea0003800000 */
        .weak           $__internal_0_$__cuda_sm20_div_rn_f64_full
        .type           $__internal_0_$__cuda_sm20_div_rn_f64_full,@function
        .size           $__internal_0_$__cuda_sm20_div_rn_f64_full,(.L_x_21 - $__internal_0_$__cuda_sm20_div_rn_f64_full)
$__internal_0_$__cuda_sm20_div_rn_f64_full:
[C---:B------:R-:W-:Y:S01]  /*0e30*/  FSETP.GEU.AND P0, PT, |R5|.reuse, 1.469367938527859385e-39, PT ;  /* 0x001000000500780b */ /* 0x040fe20003f0e200 */
[----:B------:R-:W-:Y:S01]  /*0e40*/  IMAD.MOV.U32 R10, RZ, RZ, 0x1ca00000 ;  /* 0x1ca00000ff0a7424 */ /* 0x000fe200078e00ff */
[C---:B------:R-:W-:Y:S02]  /*0e50*/  LOP3.LUT R2, R5.reuse, 0x800fffff, RZ, 0xc0, !PT ;  /* 0x800fffff05027812 */ /* 0x040fe400078ec0ff */
[----:B------:R-:W-:Y:S02]  /*0e60*/  MOV R6, 0x1 ;  /* 0x0000000100067802 */ /* 0x000fe40000000f00 */
[----:B------:R-:W-:Y:S01]  /*0e70*/  LOP3.LUT R3, R2, 0x3ff00000, RZ, 0xfc, !PT ;  /* 0x3ff0000002037812 */ /* 0x000fe200078efcff */
[----:B------:R-:W-:Y:S01]  /*0e80*/  IMAD.MOV.U32 R2, RZ, RZ, R4 ;  /* 0x000000ffff027224 */ /* 0x000fe200078e0004 */
[----:B------:R-:W-:Y:S02]  /*0e90*/  LOP3.LUT R11, R5, 0x7ff00000, RZ, 0xc0, !PT ;  /* 0x7ff00000050b7812 */ /* 0x000fe400078ec0ff */
[----:B------:R-:W-:-:S02]  /*0ea0*/  MOV R18, 0x40500000 ;  /* 0x4050000000127802 */ /* 0x000fc40000000f00 */
[----:B------:R-:W-:Y:S01]  /*0eb0*/  ISETP.LE.U32.AND P1, PT, R11, 0x40500000, PT ;  /* 0x405000000b00780c */ /* 0x000fe20003f23070 */
[----:B------:R-:W-:-:S03]  /*0ec0*/  @!P0 DMUL R2, R4, 8.98846567431157953865e+307 ;  /* 0x7fe0000004028828 */ /* 0x000fc60000000000 */
[----:B------:R-:W-:-:S03]  /*0ed0*/  SEL R13, R10, 0x63400000, !P1 ;  /* 0x634000000a0d7807 */ /* 0x000fc60004800000 */
[----:B------:R-:W0:Y:S02]  /*0ee0*/  MUFU.RCP64H R7, R3 ;  /* 0x0000000300077308 */ /* 0x000e240000001800 */
[----:B0-----:R-:W-:-:S08]  /*0ef0*/  DFMA R8, R6, -R2, 1 ;  /* 0x3ff000000608742b */ /* 0x001fd00000000802 */
[----:B------:R-:W-:-:S08]  /*0f00*/  DFMA R8, R8, R8, R8 ;  /* 0x000000080808722b */ /* 0x000fd00000000008 */
[----:B------:R-:W-:-:S08]  /*0f10*/  DFMA R8, R6, R8, R6 ;  /* 0x000000080608722b */ /* 0x000fd00000000006 */
[----:B------:R-:W-:-:S08]  /*0f20*/  DFMA R6, R8, -R2, 1 ;  /* 0x3ff000000806742b */ /* 0x000fd00000000802 */
[----:B------:R-:W-:Y:S01]  /*0f30*/  DFMA R8, R8, R6, R8 ;  /* 0x000000060808722b */ /* 0x000fe20000000008 */
[----:B------:R-:W-:Y:S01]  /*0f40*/  LOP3.LUT R7, R13, 0x90000, RZ, 0xfc, !PT ;  /* 0x000900000d077812 */ /* 0x000fe200078efcff */
[----:B------:R-:W-:Y:S01]  /*0f50*/  IMAD.MOV.U32 R13, RZ, RZ, R11 ;  /* 0x000000ffff0d7224 */ /* 0x000fe200078e000b */
[----:B------:R-:W-:Y:S01]  /*0f60*/  @!P0 LOP3.LUT R13, R3, 0x7ff00000, RZ, 0xc0, !PT ;  /* 0x7ff00000030d8812 */ /* 0x000fe200078ec0ff */
[----:B------:R-:W-:Y:S02]  /*0f70*/  VIADD R11, R18, 0xffffffff ;  /* 0xffffffff120b7836 */ /* 0x000fe40000000000 */
[----:B------:R-:W-:-:S03]  /*0f80*/  IMAD.MOV.U32 R6, RZ, RZ, RZ ;  /* 0x000000ffff067224 */ /* 0x000fc600078e00ff */
[----:B------:R-:W-:Y:S02]  /*0f90*/  ISETP.GT.U32.AND P0, PT, R11, 0x7feffffe, PT ;  /* 0x7feffffe0b00780c */ /* 0x000fe40003f04070 */
[----:B------:R-:W-:Y:S01]  /*0fa0*/  IADD3 R11, PT, PT, R13, -0x1, RZ ;  /* 0xffffffff0d0b7810 */ /* 0x000fe20007ffe0ff */
[----:B------:R-:W-:-:S03]  /*0fb0*/  DMUL R14, R8, R6 ;  /* 0x00000006080e7228 */ /* 0x000fc60000000000 */
[----:B------:R-:W-:-:S05]  /*0fc0*/  ISETP.GT.U32.OR P0, PT, R11, 0x7feffffe, P0 ;  /* 0x7feffffe0b00780c */ /* 0x000fca0000704470 */
[----:B------:R-:W-:-:S08]  /*0fd0*/  DFMA R16, R14, -R2, R6 ;  /* 0x800000020e10722b */ /* 0x000fd00000000006 */
[----:B------:R-:W-:Y:S01]  /*0fe0*/  DFMA R8, R8, R16, R14 ;  /* 0x000000100808722b */ /* 0x000fe2000000000e */
[----:B------:R-:W-:Y:S10]  /*0ff0*/  @P0 BRA `(.L_x_17) ;  /* 0x0000000000740947 */ /* 0x000ff40003800000 */
[----:B------:R-:W-:Y:S01]  /*1000*/  LOP3.LUT R13, R5, 0x7ff00000, RZ, 0xc0, !PT ;  /* 0x7ff00000050d7812 */ /* 0x000fe200078ec0ff */
[----:B------:R-:W-:-:S03]  /*1010*/  IMAD.MOV.U32 R11, RZ, RZ, 0x40500000 ;  /* 0x40500000ff0b7424 */ /* 0x000fc600078e00ff */
[----:B------:R-:W-:Y:S01]  /*1020*/  ISETP.LE.U32.AND P0, PT, R13, 0x40500000, PT ;  /* 0x405000000d00780c */ /* 0x000fe20003f03070 */
[----:B------:R-:W-:-:S03]  /*1030*/  IMAD.MOV R14, RZ, RZ, -R13 ;  /* 0x000000ffff0e7224 */ /* 0x000fc600078e0a0d */
[----:B------:R-:W-:Y:S02]  /*1040*/  SEL R10, R10, 0x63400000, !P0 ;  /* 0x634000000a0a7807 */ /* 0x000fe40004000000 */
[----:B------:R-:W-:Y:S01]  /*1050*/  VIADDMNMX R11, R14, R11, 0xb9600000, !PT ;  /* 0xb96000000e0b7446 */ /* 0x000fe2000780010b */
[----:B------:R-:W-:-:S03]  /*1060*/  IMAD.MOV.U32 R14, RZ, RZ, RZ ;  /* 0x000000ffff0e7224 */ /* 0x000fc600078e00ff */
[----:B------:R-:W-:-:S04]  /*1070*/  VIMNMX R11, PT, PT, R11, 0x46a00000, PT ;  /* 0x46a000000b0b7848 */ /* 0x000fc80003fe0100 */
[----:B------:R-:W-:-:S05]  /*1080*/  IADD3 R13, PT, PT, R11, -R10, RZ ;  /* 0x8000000a0b0d7210 */ /* 0x000fca0007ffe0ff */
[----:B------:R-:W-:-:S06]  /*1090*/  VIADD R15, R13, 0x7fe00000 ;  /* 0x7fe000000d0f7836 */ /* 0x000fcc0000000000 */
[----:B------:R-:W-:-:S10]  /*10a0*/  DMUL R10, R8, R14 ;  /* 0x0000000e080a7228 */ /* 0x000fd40000000000 */
[----:B------:R-:W-:-:S13]  /*10b0*/  FSETP.GTU.AND P0, PT, |R11|, 1.469367938527859385e-39, PT ;  /* 0x001000000b00780b */ /* 0x000fda0003f0c200 */
[----:B------:R-:W-:Y:S05]  /*10c0*/  @P0 BRA `(.L_x_18) ;  /* 0x0000000000840947 */ /* 0x000fea0003800000 */
[----:B------:R-:W-:Y:S01]  /*10d0*/  DFMA R2, R8, -R2, R6 ;  /* 0x800000020802722b */ /* 0x000fe20000000006 */
[----:B------:R-:W-:-:S09]  /*10e0*/  MOV R14, RZ ;  /* 0x000000ff000e7202 */ /* 0x000fd20000000f00 */
[C---:B------:R-:W-:Y:S02]  /*10f0*/  FSETP.NEU.AND P0, PT, R3.reuse, RZ, PT ;  /* 0x000000ff0300720b */ /* 0x040fe40003f0d000 */
[----:B------:R-:W-:-:S04]  /*1100*/  LOP3.LUT R5, R3, 0x80000000, R5, 0x48, !PT ;  /* 0x8000000003057812 */ /* 0x000fc800078e4805 */
[----:B------:R-:W-:-:S07]  /*1110*/  LOP3.LUT R15, R5, R15, RZ, 0xfc, !PT ;  /* 0x0000000f050f7212 */ /* 0x000fce00078efcff */
[----:B------:R-:W-:Y:S05]  /*1120*/  @!P0 BRA `(.L_x_18) ;  /* 0x00000000006c8947 */ /* 0x000fea0003800000 */
[----:B------:R-:W-:Y:S01]  /*1130*/  IMAD.MOV R3, RZ, RZ, -R13 ;  /* 0x000000ffff037224 */ /* 0x000fe200078e0a0d */
[----:B------:R-:W-:Y:S01]  /*1140*/  IADD3 R13, PT, PT, -R13, -0x43300000, RZ ;  /* 0xbcd000000d0d7810 */ /* 0x000fe20007ffe1ff */
[----:B------:R-:W-:-:S06]  /*1150*/  IMAD.MOV.U32 R2, RZ, RZ, RZ ;  /* 0x000000ffff027224 */ /* 0x000fcc00078e00ff */
[----:B------:R-:W-:Y:S02]  /*1160*/  DFMA R2, R10, -R2, R8 ;  /* 0x800000020a02722b */ /* 0x000fe40000000008 */
[----:B------:R-:W-:-:S08]  /*1170*/  DMUL.RP R8, R8, R14 ;  /* 0x0000000e08087228 */ /* 0x000fd00000008000 */
[----:B------:R-:W-:Y:S02]  /*1180*/  FSETP.NEU.AND P0, PT, |R3|, R13, PT ;  /* 0x0000000d0300720b */ /* 0x000fe40003f0d200 */
[----:B------:R-:W-:Y:S02]  /*1190*/  LOP3.LUT R5, R9, R5, RZ, 0x3c, !PT ;  /* 0x0000000509057212 */ /* 0x000fe400078e3cff */
[----:B------:R-:W-:Y:S02]  /*11a0*/  FSEL R10, R8, R10, !P0 ;  /* 0x0000000a080a7208 */ /* 0x000fe40004000000 */
[----:B------:R-:W-:Y:S01]  /*11b0*/  FSEL R11, R5, R11, !P0 ;  /* 0x0000000b050b7208 */ /* 0x000fe20004000000 */
[----:B------:R-:W-:Y:S06]  /*11c0*/  BRA `(.L_x_18) ;  /* 0x0000000000447947 */ /* 0x000fec0003800000 */
.L_x_17:
[----:B------:R-:W-:-:S14]  /*11d0*/  DSETP.NAN.AND P0, PT, R4, R4, PT ;  /* 0x000000040400722a */ /* 0x000fdc0003f08000 */
[----:B------:R-:W-:Y:S05]  /*11e0*/  @P0 BRA `(.L_x_19) ;  /* 0x0000000000340947 */ /* 0x000fea0003800000 */
[----:B------:R-:W-:Y:S01]  /*11f0*/  ISETP.NE.AND P0, PT, R18, R13, PT ;  /* 0x0000000d1200720c */ /* 0x000fe20003f05270 */
[----:B------:R-:W-:Y:S01]  /*1200*/  IMAD.MOV.U32 R11, RZ, RZ, -0x80000 ;  /* 0xfff80000ff0b7424 */ /* 0x000fe200078e00ff */
[----:B------:R-:W-:-:S11]  /*1210*/  MOV R10, 0x0 ;  /* 0x00000000000a7802 */ /* 0x000fd60000000f00 */
[----:B------:R-:W-:Y:S05]  /*1220*/  @!P0 BRA `(.L_x_18) ;  /* 0x00000000002c8947 */ /* 0x000fea0003800000 */
[----:B------:R-:W-:Y:S02]  /*1230*/  ISETP.NE.AND P0, PT, R18, 0x7ff00000, PT ;  /* 0x7ff000001200780c */ /* 0x000fe40003f05270 */
[----:B------:R-:W-:Y:S02]  /*1240*/  LOP3.LUT R4, R5, 0x40590000, RZ, 0x3c, !PT ;  /* 0x4059000005047812 */ /* 0x000fe400078e3cff */
[----:B------:R-:W-:Y:S02]  /*1250*/  ISETP.EQ.OR P0, PT, R13, RZ, !P0 ;  /* 0x000000ff0d00720c */ /* 0x000fe40004702670 */
[----:B------:R-:W-:-:S11]  /*1260*/  LOP3.LUT R11, R4, 0x80000000, RZ, 0xc0, !PT ;  /* 0x80000000040b7812 */ /* 0x000fd600078ec0ff */
[----:B------:R-:W-:Y:S01]  /*1270*/  @P0 LOP3.LUT R2, R11, 0x7ff00000, RZ, 0xfc, !PT ;  /* 0x7ff000000b020812 */ /* 0x000fe200078efcff */
[----:B------:R-:W-:Y:S01]  /*1280*/  @!P0 IMAD.MOV.U32 R10, RZ, RZ, RZ ;  /* 0x000000ffff0a8224 */ /* 0x000fe200078e00ff */
[----:B------:R-:W-:-:S03]  /*1290*/  @P0 MOV R10, RZ ;  /* 0x000000ff000a0202 */ /* 0x000fc60000000f00 */
[----:B------:R-:W-:Y:S01]  /*12a0*/  @P0 IMAD.MOV.U32 R11, RZ, RZ, R2 ;  /* 0x000000ffff0b0224 */ /* 0x000fe200078e0002 */
[----:B------:R-:W-:Y:S06]  /*12b0*/  BRA `(.L_x_18) ;  /* 0x0000000000087947 */ /* 0x000fec0003800000 */
.L_x_19:
[----:B------:R-:W-:Y:S01]  /*12c0*/  LOP3.LUT R11, R5, 0x80000, RZ, 0xfc, !PT ;  /* 0x00080000050b7812 */ /* 0x000fe200078efcff */
[----:B------:R-:W-:-:S07]  /*12d0*/  IMAD.MOV.U32 R10, RZ, RZ, R4 ;  /* 0x000000ffff0a7224 */ /* 0x000fce00078e0004 */
.L_x_18:
[----:B------:R-:W-:Y:S01]  /*12e0*/  MOV R2, R0 ;  /* 0x0000000000027202 */ /* 0x000fe20000000f00 */
[----:B------:R-:W-:-:S04]  /*12f0*/  IMAD.MOV.U32 R3, RZ, RZ, 0x0 ;  /* 0x00000000ff037424 */ /* 0x000fc800078e00ff */
[----:B------:R-:W-:Y:S05]  /*1300*/  RET.REL.NODEC R2 `(_Z11matrix_initiiPdS_) ;  /* 0xffffffec023c7950 */ /* 0x000fea0003c3ffff */
.L_x_20:
        /* <DEDUP_REMOVED lines=15> */
.L_x_21:


//--------------------- .nv.shared.reserved.0     --------------------------
	.section	.nv.shared.reserved.0,"aw",@nobits
	.weak		__nv_reservedSMEM_offset_0_alias
	.size		__nv_reservedSMEM_offset_0_alias, 0, 64
	.other		__nv_reservedSMEM_offset_0_alias,@"STO_CUDA_RESERVED_SHARED STV_DEFAULT"
__nv_reservedSMEM_offset_0_alias:
	.zero		0
	.zero		64


//--------------------- .nv.constant0._Z6jacobiiiPdS_ --------------------------
	.section	.nv.constant0._Z6jacobiiiPdS_,"a",@progbits
	.sectionflags	@""
	.align	4
.nv.constant0._Z6jacobiiiPdS_:
	.zero		920


//--------------------- .nv.constant0._Z11matrix_initiiPdS_ --------------------------
	.section	.nv.constant0._Z11matrix_initiiPdS_,"a",@progbits
	.sectionflags	@""
	.align	4
.nv.constant0._Z11matrix_initiiPdS_:
	.zero		920


//--------------------- SYMBOLS --------------------------

	.type		.nv.reservedSmem.offset0,@object
	.size		.nv.reservedSmem.offset0,0x4
